//
// Generated by NVIDIA NVVM Compiler
//
// Compiler Build ID: CL-36424714
// Cuda compilation tools, release 13.0, V13.0.88
// Based on NVVM 20.0.0
//

.version 9.0
.target sm_100
.address_size 64

	// .globl	_Z18smoothening_kernelPfS_S_S_S_S_S_S_i
.func  (.param .b64 func_retval0) __internal_accurate_pow
(
	.param .b64 __internal_accurate_pow_param_0
)
;

.visible .entry _Z18smoothening_kernelPfS_S_S_S_S_S_S_i(
	.param .u64 .ptr .align 1 _Z18smoothening_kernelPfS_S_S_S_S_S_S_i_param_0,
	.param .u64 .ptr .align 1 _Z18smoothening_kernelPfS_S_S_S_S_S_S_i_param_1,
	.param .u64 .ptr .align 1 _Z18smoothening_kernelPfS_S_S_S_S_S_S_i_param_2,
	.param .u64 .ptr .align 1 _Z18smoothening_kernelPfS_S_S_S_S_S_S_i_param_3,
	.param .u64 .ptr .align 1 _Z18smoothening_kernelPfS_S_S_S_S_S_S_i_param_4,
	.param .u64 .ptr .align 1 _Z18smoothening_kernelPfS_S_S_S_S_S_S_i_param_5,
	.param .u64 .ptr .align 1 _Z18smoothening_kernelPfS_S_S_S_S_S_S_i_param_6,
	.param .u64 .ptr .align 1 _Z18smoothening_kernelPfS_S_S_S_S_S_S_i_param_7,
	.param .u32 _Z18smoothening_kernelPfS_S_S_S_S_S_S_i_param_8
)
{
	.reg .pred 	%p<53>;
	.reg .b32 	%r<124>;
	.reg .b32 	%f<164>;
	.reg .b64 	%rd<77>;
	.reg .b64 	%fd<38>;

	ld.param.u64 	%rd12, [_Z18smoothening_kernelPfS_S_S_S_S_S_S_i_param_0];
	ld.param.u64 	%rd13, [_Z18smoothening_kernelPfS_S_S_S_S_S_S_i_param_1];
	ld.param.u64 	%rd14, [_Z18smoothening_kernelPfS_S_S_S_S_S_S_i_param_2];
	ld.param.u64 	%rd15, [_Z18smoothening_kernelPfS_S_S_S_S_S_S_i_param_3];
	ld.param.u64 	%rd16, [_Z18smoothening_kernelPfS_S_S_S_S_S_S_i_param_6];
	ld.param.u32 	%r24, [_Z18smoothening_kernelPfS_S_S_S_S_S_S_i_param_8];
	cvta.to.global.u64 	%rd1, %rd12;
	cvta.to.global.u64 	%rd2, %rd13;
	cvta.to.global.u64 	%rd3, %rd15;
	cvta.to.global.u64 	%rd4, %rd14;
	cvta.to.global.u64 	%rd5, %rd16;
	mov.u32 	%r25, %ctaid.x;
	mov.u32 	%r26, %ctaid.y;
	mov.u32 	%r27, %tid.x;
	mov.u32 	%r28, %tid.y;
	mad.lo.s32 	%r1, %r24, %r26, %r28;
	mad.lo.s32 	%r2, %r24, %r25, %r27;
	shl.b32 	%r29, %r1, 11;
	add.s32 	%r3, %r29, %r2;
	add.s32 	%r4, %r2, -4;
	add.s32 	%r5, %r2, -3;
	add.s32 	%r6, %r2, -2;
	add.s32 	%r7, %r2, -1;
	add.s32 	%r8, %r2, 1;
	add.s32 	%r9, %r2, 2;
	add.s32 	%r10, %r2, 3;
	mov.f32 	%f131, 0f00000000;
	mov.b32 	%r123, 0;
	mul.wide.s32 	%rd48, %r3, 4;
	add.s64 	%rd49, %rd5, %rd48;
$L__BB0_1:
	add.s32 	%r30, %r2, -7;
	add.s32 	%r31, %r1, %r123;
	add.s32 	%r12, %r31, -7;
	shl.b32 	%r13, %r12, 11;
	mul.lo.s32 	%r32, %r123, 15;
	max.u32 	%r33, %r12, %r30;
	setp.gt.u32 	%p1, %r33, 2047;
	mul.wide.u32 	%rd17, %r32, 4;
	add.s64 	%rd6, %rd1, %rd17;
	@%p1 bra 	$L__BB0_3;
	add.s32 	%r34, %r2, %r13;
	add.s32 	%r35, %r34, -7;
	mul.wide.u32 	%rd18, %r35, 4;
	add.s64 	%rd19, %rd2, %rd18;
	ld.global.f32 	%f70, [%rd19];
	ld.global.f32 	%f71, [%rd6];
	fma.rn.f32 	%f131, %f70, %f71, %f131;
$L__BB0_3:
	add.s32 	%r36, %r2, -6;
	max.u32 	%r37, %r12, %r36;
	setp.gt.u32 	%p2, %r37, 2047;
	@%p2 bra 	$L__BB0_5;
	add.s32 	%r38, %r2, %r13;
	add.s32 	%r39, %r38, -6;
	mul.wide.u32 	%rd20, %r39, 4;
	add.s64 	%rd21, %rd2, %rd20;
	ld.global.f32 	%f72, [%rd21];
	ld.global.f32 	%f73, [%rd6+4];
	fma.rn.f32 	%f131, %f72, %f73, %f131;
$L__BB0_5:
	add.s32 	%r40, %r2, -5;
	max.u32 	%r41, %r12, %r40;
	setp.gt.u32 	%p3, %r41, 2047;
	@%p3 bra 	$L__BB0_7;
	add.s32 	%r42, %r2, %r13;
	add.s32 	%r43, %r42, -5;
	mul.wide.u32 	%rd22, %r43, 4;
	add.s64 	%rd23, %rd2, %rd22;
	ld.global.f32 	%f74, [%rd23];
	ld.global.f32 	%f75, [%rd6+8];
	fma.rn.f32 	%f131, %f74, %f75, %f131;
$L__BB0_7:
	max.u32 	%r44, %r12, %r4;
	setp.gt.u32 	%p4, %r44, 2047;
	@%p4 bra 	$L__BB0_9;
	add.s32 	%r45, %r13, %r4;
	mul.wide.u32 	%rd24, %r45, 4;
	add.s64 	%rd25, %rd2, %rd24;
	ld.global.f32 	%f76, [%rd25];
	ld.global.f32 	%f77, [%rd6+12];
	fma.rn.f32 	%f131, %f76, %f77, %f131;
$L__BB0_9:
	max.u32 	%r46, %r12, %r5;
	setp.gt.u32 	%p5, %r46, 2047;
	@%p5 bra 	$L__BB0_11;
	add.s32 	%r47, %r13, %r5;
	mul.wide.u32 	%rd26, %r47, 4;
	add.s64 	%rd27, %rd2, %rd26;
	ld.global.f32 	%f78, [%rd27];
	ld.global.f32 	%f79, [%rd6+16];
	fma.rn.f32 	%f131, %f78, %f79, %f131;
$L__BB0_11:
	max.u32 	%r48, %r12, %r6;
	setp.gt.u32 	%p6, %r48, 2047;
	@%p6 bra 	$L__BB0_13;
	add.s32 	%r49, %r13, %r6;
	mul.wide.u32 	%rd28, %r49, 4;
	add.s64 	%rd29, %rd2, %rd28;
	ld.global.f32 	%f80, [%rd29];
	ld.global.f32 	%f81, [%rd6+20];
	fma.rn.f32 	%f131, %f80, %f81, %f131;
$L__BB0_13:
	max.u32 	%r50, %r12, %r7;
	setp.gt.u32 	%p7, %r50, 2047;
	@%p7 bra 	$L__BB0_15;
	add.s32 	%r51, %r13, %r7;
	mul.wide.u32 	%rd30, %r51, 4;
	add.s64 	%rd31, %rd2, %rd30;
	ld.global.f32 	%f82, [%rd31];
	ld.global.f32 	%f83, [%rd6+24];
	fma.rn.f32 	%f131, %f82, %f83, %f131;
$L__BB0_15:
	max.u32 	%r52, %r12, %r2;
	setp.gt.u32 	%p8, %r52, 2047;
	@%p8 bra 	$L__BB0_17;
	add.s32 	%r53, %r13, %r2;
	mul.wide.u32 	%rd32, %r53, 4;
	add.s64 	%rd33, %rd2, %rd32;
	ld.global.f32 	%f84, [%rd33];
	ld.global.f32 	%f85, [%rd6+28];
	fma.rn.f32 	%f131, %f84, %f85, %f131;
$L__BB0_17:
	max.u32 	%r54, %r12, %r8;
	setp.gt.u32 	%p9, %r54, 2047;
	@%p9 bra 	$L__BB0_19;
	add.s32 	%r55, %r13, %r8;
	mul.wide.u32 	%rd34, %r55, 4;
	add.s64 	%rd35, %rd2, %rd34;
	ld.global.f32 	%f86, [%rd35];
	ld.global.f32 	%f87, [%rd6+32];
	fma.rn.f32 	%f131, %f86, %f87, %f131;
$L__BB0_19:
	max.u32 	%r56, %r12, %r9;
	setp.gt.u32 	%p10, %r56, 2047;
	@%p10 bra 	$L__BB0_21;
	add.s32 	%r57, %r13, %r9;
	mul.wide.u32 	%rd36, %r57, 4;
	add.s64 	%rd37, %rd2, %rd36;
	ld.global.f32 	%f88, [%rd37];
	ld.global.f32 	%f89, [%rd6+36];
	fma.rn.f32 	%f131, %f88, %f89, %f131;
$L__BB0_21:
	max.u32 	%r58, %r12, %r10;
	setp.gt.u32 	%p11, %r58, 2047;
	@%p11 bra 	$L__BB0_23;
	add.s32 	%r59, %r13, %r10;
	mul.wide.u32 	%rd38, %r59, 4;
	add.s64 	%rd39, %rd2, %rd38;
	ld.global.f32 	%f90, [%rd39];
	ld.global.f32 	%f91, [%rd6+40];
	fma.rn.f32 	%f131, %f90, %f91, %f131;
$L__BB0_23:
	add.s32 	%r60, %r2, 4;
	max.u32 	%r61, %r12, %r60;
	setp.gt.u32 	%p12, %r61, 2047;
	@%p12 bra 	$L__BB0_25;
	add.s32 	%r62, %r2, %r13;
	add.s32 	%r63, %r62, 4;
	mul.wide.u32 	%rd40, %r63, 4;
	add.s64 	%rd41, %rd2, %rd40;
	ld.global.f32 	%f92, [%rd41];
	ld.global.f32 	%f93, [%rd6+44];
	fma.rn.f32 	%f131, %f92, %f93, %f131;
$L__BB0_25:
	add.s32 	%r64, %r2, 5;
	max.u32 	%r65, %r12, %r64;
	setp.gt.u32 	%p13, %r65, 2047;
	@%p13 bra 	$L__BB0_27;
	add.s32 	%r66, %r2, %r13;
	add.s32 	%r67, %r66, 5;
	mul.wide.u32 	%rd42, %r67, 4;
	add.s64 	%rd43, %rd2, %rd42;
	ld.global.f32 	%f94, [%rd43];
	ld.global.f32 	%f95, [%rd6+48];
	fma.rn.f32 	%f131, %f94, %f95, %f131;
$L__BB0_27:
	add.s32 	%r68, %r2, 6;
	max.u32 	%r69, %r12, %r68;
	setp.gt.u32 	%p14, %r69, 2047;
	@%p14 bra 	$L__BB0_29;
	add.s32 	%r70, %r2, %r13;
	add.s32 	%r71, %r70, 6;
	mul.wide.u32 	%rd44, %r71, 4;
	add.s64 	%rd45, %rd2, %rd44;
	ld.global.f32 	%f96, [%rd45];
	ld.global.f32 	%f97, [%rd6+52];
	fma.rn.f32 	%f131, %f96, %f97, %f131;
$L__BB0_29:
	add.s32 	%r72, %r2, 7;
	max.u32 	%r73, %r12, %r72;
	setp.gt.u32 	%p15, %r73, 2047;
	@%p15 bra 	$L__BB0_31;
	add.s32 	%r74, %r2, %r13;
	add.s32 	%r75, %r74, 7;
	mul.wide.u32 	%rd46, %r75, 4;
	add.s64 	%rd47, %rd2, %rd46;
	ld.global.f32 	%f98, [%rd47];
	ld.global.f32 	%f99, [%rd6+56];
	fma.rn.f32 	%f131, %f98, %f99, %f131;
$L__BB0_31:
	st.global.f32 	[%rd49], %f131;
	add.s32 	%r123, %r123, 1;
	setp.ne.s32 	%p16, %r123, 15;
	@%p16 bra 	$L__BB0_1;
	add.s32 	%r15, %r1, -1;
	shl.b32 	%r16, %r15, 11;
	max.u32 	%r76, %r15, %r7;
	setp.gt.u32 	%p17, %r76, 2047;
	mov.f32 	%f148, 0f00000000;
	mov.f32 	%f149, %f148;
	@%p17 bra 	$L__BB0_34;
	add.s32 	%r77, %r16, %r7;
	mul.wide.u32 	%rd50, %r77, 4;
	add.s64 	%rd51, %rd5, %rd50;
	ld.global.f32 	%f101, [%rd51];
	ld.global.f32 	%f102, [%rd4];
	fma.rn.f32 	%f148, %f101, %f102, 0f00000000;
	ld.global.f32 	%f103, [%rd3];
	fma.rn.f32 	%f149, %f101, %f103, 0f00000000;
$L__BB0_34:
	max.u32 	%r78, %r15, %r2;
	setp.gt.u32 	%p18, %r78, 2047;
	@%p18 bra 	$L__BB0_36;
	add.s32 	%r79, %r3, -2048;
	mul.wide.u32 	%rd52, %r79, 4;
	add.s64 	%rd53, %rd5, %rd52;
	ld.global.f32 	%f104, [%rd53];
	ld.global.f32 	%f105, [%rd4+4];
	fma.rn.f32 	%f148, %f104, %f105, %f148;
	ld.global.f32 	%f106, [%rd3+4];
	fma.rn.f32 	%f149, %f104, %f106, %f149;
$L__BB0_36:
	max.u32 	%r80, %r15, %r8;
	setp.gt.u32 	%p19, %r80, 2047;
	@%p19 bra 	$L__BB0_38;
	add.s32 	%r81, %r16, %r8;
	mul.wide.u32 	%rd54, %r81, 4;
	add.s64 	%rd55, %rd5, %rd54;
	ld.global.f32 	%f107, [%rd55];
	ld.global.f32 	%f108, [%rd4+8];
	fma.rn.f32 	%f148, %f107, %f108, %f148;
	ld.global.f32 	%f109, [%rd3+8];
	fma.rn.f32 	%f149, %f107, %f109, %f149;
$L__BB0_38:
	ld.param.u64 	%rd75, [_Z18smoothening_kernelPfS_S_S_S_S_S_S_i_param_5];
	ld.param.u64 	%rd74, [_Z18smoothening_kernelPfS_S_S_S_S_S_S_i_param_4];
	cvta.to.global.u64 	%rd56, %rd74;
	mul.wide.s32 	%rd57, %r3, 4;
	add.s64 	%rd7, %rd56, %rd57;
	cvta.to.global.u64 	%rd58, %rd75;
	add.s64 	%rd8, %rd58, %rd57;
	st.global.f32 	[%rd7], %f148;
	st.global.f32 	[%rd8], %f149;
	max.u32 	%r82, %r1, %r7;
	setp.gt.u32 	%p20, %r82, 2047;
	@%p20 bra 	$L__BB0_40;
	add.s32 	%r83, %r3, -1;
	mul.wide.u32 	%rd59, %r83, 4;
	add.s64 	%rd60, %rd5, %rd59;
	ld.global.f32 	%f110, [%rd60];
	ld.global.f32 	%f111, [%rd4+12];
	fma.rn.f32 	%f148, %f110, %f111, %f148;
	ld.global.f32 	%f112, [%rd3+12];
	fma.rn.f32 	%f149, %f110, %f112, %f149;
$L__BB0_40:
	max.u32 	%r84, %r1, %r2;
	setp.gt.u32 	%p21, %r84, 2047;
	@%p21 bra 	$L__BB0_42;
	mul.wide.u32 	%rd61, %r3, 4;
	add.s64 	%rd62, %rd5, %rd61;
	ld.global.f32 	%f113, [%rd62];
	ld.global.f32 	%f114, [%rd4+16];
	fma.rn.f32 	%f148, %f113, %f114, %f148;
	ld.global.f32 	%f115, [%rd3+16];
	fma.rn.f32 	%f149, %f113, %f115, %f149;
$L__BB0_42:
	max.u32 	%r85, %r1, %r8;
	setp.gt.u32 	%p22, %r85, 2047;
	@%p22 bra 	$L__BB0_44;
	add.s32 	%r86, %r3, 1;
	mul.wide.u32 	%rd63, %r86, 4;
	add.s64 	%rd64, %rd5, %rd63;
	ld.global.f32 	%f116, [%rd64];
	ld.global.f32 	%f117, [%rd4+20];
	fma.rn.f32 	%f148, %f116, %f117, %f148;
	ld.global.f32 	%f118, [%rd3+20];
	fma.rn.f32 	%f149, %f116, %f118, %f149;
$L__BB0_44:
	st.global.f32 	[%rd7], %f148;
	st.global.f32 	[%rd8], %f149;
	add.s32 	%r17, %r1, 1;
	shl.b32 	%r18, %r17, 11;
	max.u32 	%r87, %r17, %r7;
	setp.gt.u32 	%p23, %r87, 2047;
	@%p23 bra 	$L__BB0_46;
	add.s32 	%r88, %r18, %r7;
	mul.wide.u32 	%rd65, %r88, 4;
	add.s64 	%rd66, %rd5, %rd65;
	ld.global.f32 	%f119, [%rd66];
	ld.global.f32 	%f120, [%rd4+24];
	fma.rn.f32 	%f148, %f119, %f120, %f148;
	ld.global.f32 	%f121, [%rd3+24];
	fma.rn.f32 	%f149, %f119, %f121, %f149;
$L__BB0_46:
	max.u32 	%r89, %r17, %r2;
	setp.gt.u32 	%p24, %r89, 2047;
	@%p24 bra 	$L__BB0_48;
	add.s32 	%r90, %r3, 2048;
	mul.wide.u32 	%rd67, %r90, 4;
	add.s64 	%rd68, %rd5, %rd67;
	ld.global.f32 	%f122, [%rd68];
	ld.global.f32 	%f123, [%rd4+28];
	fma.rn.f32 	%f148, %f122, %f123, %f148;
	ld.global.f32 	%f124, [%rd3+28];
	fma.rn.f32 	%f149, %f122, %f124, %f149;
$L__BB0_48:
	max.u32 	%r91, %r17, %r8;
	setp.gt.u32 	%p25, %r91, 2047;
	@%p25 bra 	$L__BB0_50;
	add.s32 	%r92, %r18, %r8;
	mul.wide.u32 	%rd69, %r92, 4;
	add.s64 	%rd70, %rd5, %rd69;
	ld.global.f32 	%f125, [%rd70];
	ld.global.f32 	%f126, [%rd4+32];
	fma.rn.f32 	%f148, %f125, %f126, %f148;
	ld.global.f32 	%f127, [%rd3+32];
	fma.rn.f32 	%f149, %f125, %f127, %f149;
$L__BB0_50:
	st.global.f32 	[%rd7], %f148;
	st.global.f32 	[%rd8], %f149;
	ld.global.f32 	%f68, [%rd7];
	cvt.f64.f32 	%fd1, %f68;
	{
	.reg .b32 %temp; 
	mov.b64 	{%temp, %r19}, %fd1;
	}
	mov.f64 	%fd18, 0d4000000000000000;
	{
	.reg .b32 %temp; 
	mov.b64 	{%temp, %r93}, %fd18;
	}
	and.b32  	%r21, %r93, 2146435072;
	setp.eq.s32 	%p26, %r21, 1062207488;
	abs.f64 	%fd2, %fd1;
	{ // callseq 0, 0
	.param .b64 param0;
	st.param.f64 	[param0], %fd2;
	.param .b64 retval0;
	call.uni (retval0), 
	__internal_accurate_pow, 
	(
	param0
	);
	ld.param.f64 	%fd19, [retval0];
	} // callseq 0
	setp.lt.s32 	%p27, %r19, 0;
	neg.f64 	%fd21, %fd19;
	selp.f64 	%fd22, %fd21, %fd19, %p26;
	selp.f64 	%fd35, %fd22, %fd19, %p27;
	setp.neu.f32 	%p28, %f68, 0f00000000;
	@%p28 bra 	$L__BB0_52;
	setp.eq.s32 	%p29, %r21, 1062207488;
	selp.b32 	%r94, %r19, 0, %p29;
	setp.lt.s32 	%p30, %r93, 0;
	or.b32  	%r95, %r94, 2146435072;
	selp.b32 	%r96, %r95, %r94, %p30;
	mov.b32 	%r97, 0;
	mov.b64 	%fd35, {%r97, %r96};
$L__BB0_52:
	add.f64 	%fd23, %fd1, 0d4000000000000000;
	{
	.reg .b32 %temp; 
	mov.b64 	{%temp, %r98}, %fd23;
	}
	and.b32  	%r99, %r98, 2146435072;
	setp.ne.s32 	%p31, %r99, 2146435072;
	@%p31 bra 	$L__BB0_57;
	setp.num.f32 	%p32, %f68, %f68;
	@%p32 bra 	$L__BB0_55;
	mov.f64 	%fd24, 0d4000000000000000;
	add.rn.f64 	%fd35, %fd1, %fd24;
	bra.uni 	$L__BB0_57;
$L__BB0_55:
	setp.neu.f64 	%p33, %fd2, 0d7FF0000000000000;
	@%p33 bra 	$L__BB0_57;
	setp.lt.s32 	%p34, %r19, 0;
	setp.eq.s32 	%p35, %r21, 1062207488;
	setp.lt.s32 	%p36, %r93, 0;
	selp.b32 	%r101, 0, 2146435072, %p36;
	and.b32  	%r102, %r93, 2147483647;
	setp.ne.s32 	%p37, %r102, 1071644672;
	or.b32  	%r103, %r101, -2147483648;
	selp.b32 	%r104, %r103, %r101, %p37;
	selp.b32 	%r105, %r104, %r101, %p35;
	selp.b32 	%r106, %r105, %r101, %p34;
	mov.b32 	%r107, 0;
	mov.b64 	%fd35, {%r107, %r106};
$L__BB0_57:
	setp.eq.s32 	%p38, %r21, 1062207488;
	setp.eq.f32 	%p39, %f68, 0f3F800000;
	selp.f64 	%fd9, 0d3FF0000000000000, %fd35, %p39;
	cvt.f64.f32 	%fd10, %f149;
	{
	.reg .b32 %temp; 
	mov.b64 	{%temp, %r22}, %fd10;
	}
	abs.f64 	%fd11, %fd10;
	{ // callseq 1, 0
	.param .b64 param0;
	st.param.f64 	[param0], %fd11;
	.param .b64 retval0;
	call.uni (retval0), 
	__internal_accurate_pow, 
	(
	param0
	);
	ld.param.f64 	%fd25, [retval0];
	} // callseq 1
	setp.lt.s32 	%p40, %r22, 0;
	neg.f64 	%fd27, %fd25;
	selp.f64 	%fd28, %fd27, %fd25, %p38;
	selp.f64 	%fd37, %fd28, %fd25, %p40;
	setp.neu.f32 	%p41, %f149, 0f00000000;
	@%p41 bra 	$L__BB0_59;
	setp.eq.s32 	%p42, %r21, 1062207488;
	selp.b32 	%r109, %r22, 0, %p42;
	setp.lt.s32 	%p43, %r93, 0;
	or.b32  	%r110, %r109, 2146435072;
	selp.b32 	%r111, %r110, %r109, %p43;
	mov.b32 	%r112, 0;
	mov.b64 	%fd37, {%r112, %r111};
$L__BB0_59:
	add.f64 	%fd29, %fd10, 0d4000000000000000;
	{
	.reg .b32 %temp; 
	mov.b64 	{%temp, %r113}, %fd29;
	}
	and.b32  	%r114, %r113, 2146435072;
	setp.ne.s32 	%p44, %r114, 2146435072;
	@%p44 bra 	$L__BB0_64;
	setp.num.f32 	%p45, %f149, %f149;
	@%p45 bra 	$L__BB0_62;
	mov.f64 	%fd30, 0d4000000000000000;
	add.rn.f64 	%fd37, %fd10, %fd30;
	bra.uni 	$L__BB0_64;
$L__BB0_62:
	setp.neu.f64 	%p46, %fd11, 0d7FF0000000000000;
	@%p46 bra 	$L__BB0_64;
	setp.lt.s32 	%p47, %r22, 0;
	setp.eq.s32 	%p48, %r21, 1062207488;
	setp.lt.s32 	%p49, %r93, 0;
	selp.b32 	%r116, 0, 2146435072, %p49;
	and.b32  	%r117, %r93, 2147483647;
	setp.ne.s32 	%p50, %r117, 1071644672;
	or.b32  	%r118, %r116, -2147483648;
	selp.b32 	%r119, %r118, %r116, %p50;
	selp.b32 	%r120, %r119, %r116, %p48;
	selp.b32 	%r121, %r120, %r116, %p47;
	mov.b32 	%r122, 0;
	mov.b64 	%fd37, {%r122, %r121};
$L__BB0_64:
	ld.param.u64 	%rd76, [_Z18smoothening_kernelPfS_S_S_S_S_S_S_i_param_7];
	cvta.to.global.u64 	%rd71, %rd76;
	setp.eq.f32 	%p51, %f149, 0f3F800000;
	selp.f64 	%fd31, 0d3FF0000000000000, %fd37, %p51;
	add.f64 	%fd32, %fd9, %fd31;
	sqrt.rn.f64 	%fd33, %fd32;
	cvt.rn.f32.f64 	%f128, %fd33;
	add.s64 	%rd73, %rd71, %rd57;
	setp.gt.f32 	%p52, %f128, 0f42A00000;
	selp.f32 	%f129, 0f437F0000, 0f00000000, %p52;
	st.global.f32 	[%rd73], %f129;
	ret;

}
.func  (.param .b64 func_retval0) __internal_accurate_pow(
	.param .b64 __internal_accurate_pow_param_0
)
{
	.reg .pred 	%p<8>;
	.reg .b32 	%r<49>;
	.reg .b32 	%f<3>;
	.reg .b64 	%fd<109>;

	ld.param.f64 	%fd10, [__internal_accurate_pow_param_0];
	{
	.reg .b32 %temp; 
	mov.b64 	{%temp, %r46}, %fd10;
	}
	{
	.reg .b32 %temp; 
	mov.b64 	{%r45, %temp}, %fd10;
	}
	shr.u32 	%r47, %r46, 20;
	setp.gt.u32 	%p1, %r46, 1048575;
	@%p1 bra 	$L__BB1_2;
	mul.f64 	%fd11, %fd10, 0d4350000000000000;
	{
	.reg .b32 %temp; 
	mov.b64 	{%temp, %r46}, %fd11;
	}
	{
	.reg .b32 %temp; 
	mov.b64 	{%r45, %temp}, %fd11;
	}
	shr.u32 	%r16, %r46, 20;
	add.s32 	%r47, %r16, -54;
$L__BB1_2:
	add.s32 	%r48, %r47, -1023;
	and.b32  	%r17, %r46, -2146435073;
	or.b32  	%r18, %r17, 1072693248;
	mov.b64 	%fd107, {%r45, %r18};
	setp.lt.u32 	%p2, %r18, 1073127583;
	@%p2 bra 	$L__BB1_4;
	{
	.reg .b32 %temp; 
	mov.b64 	{%r19, %temp}, %fd107;
	}
	{
	.reg .b32 %temp; 
	mov.b64 	{%temp, %r20}, %fd107;
	}
	add.s32 	%r21, %r20, -1048576;
	mov.b64 	%fd107, {%r19, %r21};
	add.s32 	%r48, %r47, -1022;
$L__BB1_4:
	add.f64 	%fd12, %fd107, 0dBFF0000000000000;
	add.f64 	%fd13, %fd107, 0d3FF0000000000000;
	rcp.approx.ftz.f64 	%fd14, %fd13;
	neg.f64 	%fd15, %fd13;
	fma.rn.f64 	%fd16, %fd15, %fd14, 0d3FF0000000000000;
	fma.rn.f64 	%fd17, %fd16, %fd16, %fd16;
	fma.rn.f64 	%fd18, %fd17, %fd14, %fd14;
	mul.f64 	%fd19, %fd12, %fd18;
	fma.rn.f64 	%fd20, %fd12, %fd18, %fd19;
	mul.f64 	%fd21, %fd20, %fd20;
	fma.rn.f64 	%fd22, %fd21, 0d3EB0F5FF7D2CAFE2, 0d3ED0F5D241AD3B5A;
	fma.rn.f64 	%fd23, %fd22, %fd21, 0d3EF3B20A75488A3F;
	fma.rn.f64 	%fd24, %fd23, %fd21, 0d3F1745CDE4FAECD5;
	fma.rn.f64 	%fd25, %fd24, %fd21, 0d3F3C71C7258A578B;
	fma.rn.f64 	%fd26, %fd25, %fd21, 0d3F6249249242B910;
	fma.rn.f64 	%fd27, %fd26, %fd21, 0d3F89999999999DFB;
	sub.f64 	%fd28, %fd12, %fd20;
	add.f64 	%fd29, %fd28, %fd28;
	neg.f64 	%fd30, %fd20;
	fma.rn.f64 	%fd31, %fd30, %fd12, %fd29;
	mul.f64 	%fd32, %fd18, %fd31;
	fma.rn.f64 	%fd33, %fd21, %fd27, 0d3FB5555555555555;
	mov.f64 	%fd34, 0d3FB5555555555555;
	sub.f64 	%fd35, %fd34, %fd33;
	fma.rn.f64 	%fd36, %fd21, %fd27, %fd35;
	add.f64 	%fd37, %fd36, 0dBC46A4CB00B9E7B0;
	add.f64 	%fd38, %fd33, %fd37;
	sub.f64 	%fd39, %fd33, %fd38;
	add.f64 	%fd40, %fd37, %fd39;
	mul.rn.f64 	%fd41, %fd20, %fd20;
	neg.f64 	%fd42, %fd41;
	fma.rn.f64 	%fd43, %fd20, %fd20, %fd42;
	{
	.reg .b32 %temp; 
	mov.b64 	{%r22, %temp}, %fd32;
	}
	{
	.reg .b32 %temp; 
	mov.b64 	{%temp, %r23}, %fd32;
	}
	add.s32 	%r24, %r23, 1048576;
	mov.b64 	%fd44, {%r22, %r24};
	fma.rn.f64 	%fd45, %fd20, %fd44, %fd43;
	mul.rn.f64 	%fd46, %fd41, %fd20;
	neg.f64 	%fd47, %fd46;
	fma.rn.f64 	%fd48, %fd41, %fd20, %fd47;
	fma.rn.f64 	%fd49, %fd41, %fd32, %fd48;
	fma.rn.f64 	%fd50, %fd45, %fd20, %fd49;
	mul.rn.f64 	%fd51, %fd38, %fd46;
	neg.f64 	%fd52, %fd51;
	fma.rn.f64 	%fd53, %fd38, %fd46, %fd52;
	fma.rn.f64 	%fd54, %fd38, %fd50, %fd53;
	fma.rn.f64 	%fd55, %fd40, %fd46, %fd54;
	add.f64 	%fd56, %fd51, %fd55;
	sub.f64 	%fd57, %fd51, %fd56;
	add.f64 	%fd58, %fd55, %fd57;
	add.f64 	%fd59, %fd20, %fd56;
	sub.f64 	%fd60, %fd20, %fd59;
	add.f64 	%fd61, %fd56, %fd60;
	add.f64 	%fd62, %fd58, %fd61;
	add.f64 	%fd63, %fd32, %fd62;
	add.f64 	%fd64, %fd59, %fd63;
	sub.f64 	%fd65, %fd59, %fd64;
	add.f64 	%fd66, %fd63, %fd65;
	xor.b32  	%r25, %r48, -2147483648;
	mov.b32 	%r26, 1127219200;
	mov.b64 	%fd67, {%r25, %r26};
	mov.b32 	%r27, -2147483648;
	mov.b64 	%fd68, {%r27, %r26};
	sub.f64 	%fd69, %fd67, %fd68;
	fma.rn.f64 	%fd70, %fd69, 0d3FE62E42FEFA39EF, %fd64;
	fma.rn.f64 	%fd71, %fd69, 0dBFE62E42FEFA39EF, %fd70;
	sub.f64 	%fd72, %fd71, %fd64;
	sub.f64 	%fd73, %fd66, %fd72;
	fma.rn.f64 	%fd74, %fd69, 0d3C7ABC9E3B39803F, %fd73;
	add.f64 	%fd75, %fd70, %fd74;
	sub.f64 	%fd76, %fd70, %fd75;
	add.f64 	%fd77, %fd74, %fd76;
	mov.f64 	%fd78, 0d4000000000000000;
	{
	.reg .b32 %temp; 
	mov.b64 	{%temp, %r28}, %fd78;
	}
	{
	.reg .b32 %temp; 
	mov.b64 	{%r29, %temp}, %fd78;
	}
	shl.b32 	%r30, %r28, 1;
	setp.gt.u32 	%p3, %r30, -33554433;
	and.b32  	%r31, %r28, -15728641;
	selp.b32 	%r32, %r31, %r28, %p3;
	mov.b64 	%fd79, {%r29, %r32};
	mul.rn.f64 	%fd80, %fd75, %fd79;
	neg.f64 	%fd81, %fd80;
	fma.rn.f64 	%fd82, %fd75, %fd79, %fd81;
	fma.rn.f64 	%fd83, %fd77, %fd79, %fd82;
	add.f64 	%fd4, %fd80, %fd83;
	sub.f64 	%fd84, %fd80, %fd4;
	add.f64 	%fd5, %fd83, %fd84;
	fma.rn.f64 	%fd85, %fd4, 0d3FF71547652B82FE, 0d4338000000000000;
	{
	.reg .b32 %temp; 
	mov.b64 	{%r13, %temp}, %fd85;
	}
	mov.f64 	%fd86, 0dC338000000000000;
	add.rn.f64 	%fd87, %fd85, %fd86;
	fma.rn.f64 	%fd88, %fd87, 0dBFE62E42FEFA39EF, %fd4;
	fma.rn.f64 	%fd89, %fd87, 0dBC7ABC9E3B39803F, %fd88;
	fma.rn.f64 	%fd90, %fd89, 0d3E5ADE1569CE2BDF, 0d3E928AF3FCA213EA;
	fma.rn.f64 	%fd91, %fd90, %fd89, 0d3EC71DEE62401315;
	fma.rn.f64 	%fd92, %fd91, %fd89, 0d3EFA01997C89EB71;
	fma.rn.f64 	%fd93, %fd92, %fd89, 0d3F2A01A014761F65;
	fma.rn.f64 	%fd94, %fd93, %fd89, 0d3F56C16C1852B7AF;
	fma.rn.f64 	%fd95, %fd94, %fd89, 0d3F81111111122322;
	fma.rn.f64 	%fd96, %fd95, %fd89, 0d3FA55555555502A1;
	fma.rn.f64 	%fd97, %fd96, %fd89, 0d3FC5555555555511;
	fma.rn.f64 	%fd98, %fd97, %fd89, 0d3FE000000000000B;
	fma.rn.f64 	%fd99, %fd98, %fd89, 0d3FF0000000000000;
	fma.rn.f64 	%fd100, %fd99, %fd89, 0d3FF0000000000000;
	{
	.reg .b32 %temp; 
	mov.b64 	{%r14, %temp}, %fd100;
	}
	{
	.reg .b32 %temp; 
	mov.b64 	{%temp, %r15}, %fd100;
	}
	shl.b32 	%r33, %r13, 20;
	add.s32 	%r34, %r33, %r15;
	mov.b64 	%fd108, {%r14, %r34};
	{
	.reg .b32 %temp; 
	mov.b64 	{%temp, %r35}, %fd4;
	}
	mov.b32 	%f2, %r35;
	abs.f32 	%f1, %f2;
	setp.lt.f32 	%p4, %f1, 0f4086232B;
	@%p4 bra 	$L__BB1_7;
	setp.lt.f64 	%p5, %fd4, 0d0000000000000000;
	add.f64 	%fd101, %fd4, 0d7FF0000000000000;
	selp.f64 	%fd108, 0d0000000000000000, %fd101, %p5;
	setp.geu.f32 	%p6, %f1, 0f40874800;
	@%p6 bra 	$L__BB1_7;
	shr.u32 	%r36, %r13, 31;
	add.s32 	%r37, %r13, %r36;
	shr.s32 	%r38, %r37, 1;
	shl.b32 	%r39, %r38, 20;
	add.s32 	%r40, %r15, %r39;
	mov.b64 	%fd102, {%r14, %r40};
	sub.s32 	%r41, %r13, %r38;
	shl.b32 	%r42, %r41, 20;
	add.s32 	%r43, %r42, 1072693248;
	mov.b32 	%r44, 0;
	mov.b64 	%fd103, {%r44, %r43};
	mul.f64 	%fd108, %fd103, %fd102;
$L__BB1_7:
	abs.f64 	%fd104, %fd108;
	setp.eq.f64 	%p7, %fd104, 0d7FF0000000000000;
	fma.rn.f64 	%fd105, %fd108, %fd5, %fd108;
	selp.f64 	%fd106, %fd108, %fd105, %p7;
	st.param.f64 	[func_retval0], %fd106;
	ret;

}


// ===== COMPILED SASS (sm_100) =====

	.target	sm_100

	.elftype	@"ET_EXEC"


//--------------------- .note.nv.tkinfo           --------------------------
	.section	.note.nv.tkinfo,"",@"SHT_NOTE"
	.sectionflags	@"SHF_NOTE_NV_TKINFO"
	.tkinfo
        /*0018*/ 	.word	0x00000002
        /*0030*/ 	.string	""
        /*0030*/ 	.string	"ptxas"
        /*0030*/ 	.string	"Cuda compilation tools, release 13.0, V13.0.88"
        /*0030*/ 	.string	"Build cuda_13.0.r13.0/compiler.36424714_0"
        /*0030*/ 	.string	"-arch sm_100 -m 64 "



//--------------------- .note.nv.cuinfo           --------------------------
	.section	.note.nv.cuinfo,"",@"SHT_NOTE"
	.sectionflags	@"SHF_NOTE_NV_CUINFO"
        /*0018*/ 	.short	0x0002
        /*001a*/ 	.short	0x0064
        /*001c*/ 	.short	0x0082
	.zero		2


//--------------------- .nv.info                  --------------------------
	.section	.nv.info,"",@"SHT_CUDA_INFO"
	.align	4


	//----- nvinfo : EIATTR_REGCOUNT
	.align		4
        /*0000*/ 	.byte	0x04, 0x2f
        /*0002*/ 	.short	(.L_1 - .L_0)
	.align		4
.L_0:
        /*0004*/ 	.word	index@(_Z18smoothening_kernelPfS_S_S_S_S_S_S_i)
        /*0008*/ 	.word	0x00000020


	//----- nvinfo : EIATTR_FRAME_SIZE
	.align		4
.L_1:
        /*000c*/ 	.byte	0x04, 0x11
        /*000e*/ 	.short	(.L_3 - .L_2)
	.align		4
.L_2:
        /*0010*/ 	.word	index@($_Z18smoothening_kernelPfS_S_S_S_S_S_S_i$__internal_accurate_pow)
        /*0014*/ 	.word	0x00000000


	//----- nvinfo : EIATTR_FRAME_SIZE
	.align		4
.L_3:
        /*0018*/ 	.byte	0x04, 0x11
        /*001a*/ 	.short	(.L_5 - .L_4)
	.align		4
.L_4:
        /*001c*/ 	.word	index@($__internal_0_$__cuda_sm20_dsqrt_rn_f64_mediumpath_v1)
        /*0020*/ 	.word	0x00000000


	//----- nvinfo : EIATTR_FRAME_SIZE
	.align		4
.L_5:
        /*0024*/ 	.byte	0x04, 0x11
        /*0026*/ 	.short	(.L_7 - .L_6)
	.align		4
.L_6:
        /*0028*/ 	.word	index@(_Z18smoothening_kernelPfS_S_S_S_S_S_S_i)
        /*002c*/ 	.word	0x00000000


	//----- nvinfo : EIATTR_MIN_STACK_SIZE
	.align		4
.L_7:
        /*0030*/ 	.byte	0x04, 0x12
        /*0032*/ 	.short	(.L_9 - .L_8)
	.align		4
.L_8:
        /*0034*/ 	.word	index@(_Z18smoothening_kernelPfS_S_S_S_S_S_S_i)
        /*0038*/ 	.word	0x00000000
.L_9:


//--------------------- .nv.compat                --------------------------
	.section	.nv.compat,"",@"SHT_CUDA_COMPAT_INFO"
	.align	4
        /*0000*/ 	.byte	0x02, 0x09, 0x00, 0x00, 0x02, 0x02, 0x01, 0x00, 0x02, 0x05, 0x05, 0x00, 0x03, 0x07, 0x01, 0x01
        /*0010*/ 	.byte	0x02, 0x03, 0x00, 0x00, 0x02, 0x06, 0x01, 0x00, 0x04, 0x0b, 0x08, 0x00, 0x01, 0x00, 0x00, 0x00
        /*0020*/ 	.byte	0x00, 0x00, 0x00, 0x00


//--------------------- .nv.info._Z18smoothening_kernelPfS_S_S_S_S_S_S_i --------------------------
	.section	.nv.info._Z18smoothening_kernelPfS_S_S_S_S_S_S_i,"",@"SHT_CUDA_INFO"
	.sectionflags	@""
	.align	4


	//----- nvinfo : EIATTR_CUDA_API_VERSION
	.align		4
        /*0000*/ 	.byte	0x04, 0x37
        /*0002*/ 	.short	(.L_11 - .L_10)
.L_10:
        /*0004*/ 	.word	0x00000082


	//----- nvinfo : EIATTR_KPARAM_INFO
	.align		4
.L_11:
        /*0008*/ 	.byte	0x04, 0x17
        /*000a*/ 	.short	(.L_13 - .L_12)
.L_12:
        /*000c*/ 	.word	0x00000000
        /*0010*/ 	.short	0x0008
        /*0012*/ 	.short	0x0040
        /*0014*/ 	.byte	0x00, 0xf0, 0x11, 0x00


	//----- nvinfo : EIATTR_KPARAM_INFO
	.align		4
.L_13:
        /*0018*/ 	.byte	0x04, 0x17
        /*001a*/ 	.short	(.L_15 - .L_14)
.L_14:
        /*001c*/ 	.word	0x00000000
        /*0020*/ 	.short	0x0007
        /*0022*/ 	.short	0x0038
        /*0024*/ 	.byte	0x00, 0xf5, 0x21, 0x00


	//----- nvinfo : EIATTR_KPARAM_INFO
	.align		4
.L_15:
        /*0028*/ 	.byte	0x04, 0x17
        /*002a*/ 	.short	(.L_17 - .L_16)
.L_16:
        /*002c*/ 	.word	0x00000000
        /*0030*/ 	.short	0x0006
        /*0032*/ 	.short	0x0030
        /*0034*/ 	.byte	0x00, 0xf5, 0x21, 0x00


	//----- nvinfo : EIATTR_KPARAM_INFO
	.align		4
.L_17:
        /*0038*/ 	.byte	0x04, 0x17
        /*003a*/ 	.short	(.L_19 - .L_18)
.L_18:
        /*003c*/ 	.word	0x00000000
        /*0040*/ 	.short	0x0005
        /*0042*/ 	.short	0x0028
        /*0044*/ 	.byte	0x00, 0xf5, 0x21, 0x00


	//----- nvinfo : EIATTR_KPARAM_INFO
	.align		4
.L_19:
        /*0048*/ 	.byte	0x04, 0x17
        /*004a*/ 	.short	(.L_21 - .L_20)
.L_20:
        /*004c*/ 	.word	0x00000000
        /*0050*/ 	.short	0x0004
        /*0052*/ 	.short	0x0020
        /*0054*/ 	.byte	0x00, 0xf5, 0x21, 0x00


	//----- nvinfo : EIATTR_KPARAM_INFO
	.align		4
.L_21:
        /*0058*/ 	.byte	0x04, 0x17
        /*005a*/ 	.short	(.L_23 - .L_22)
.L_22:
        /*005c*/ 	.word	0x00000000
        /*0060*/ 	.short	0x0003
        /*0062*/ 	.short	0x0018
        /*0064*/ 	.byte	0x00, 0xf5, 0x21, 0x00


	//----- nvinfo : EIATTR_KPARAM_INFO
	.align		4
.L_23:
        /*0068*/ 	.byte	0x04, 0x17
        /*006a*/ 	.short	(.L_25 - .L_24)
.L_24:
        /*006c*/ 	.word	0x00000000
        /*0070*/ 	.short	0x0002
        /*0072*/ 	.short	0x0010
        /*0074*/ 	.byte	0x00, 0xf5, 0x21, 0x00


	//----- nvinfo : EIATTR_KPARAM_INFO
	.align		4
.L_25:
        /*0078*/ 	.byte	0x04, 0x17
        /*007a*/ 	.short	(.L_27 - .L_26)
.L_26:
        /*007c*/ 	.word	0x00000000
        /*0080*/ 	.short	0x0001
        /*0082*/ 	.short	0x0008
        /*0084*/ 	.byte	0x00, 0xf5, 0x21, 0x00


	//----- nvinfo : EIATTR_KPARAM_INFO
	.align		4
.L_27:
        /*0088*/ 	.byte	0x04, 0x17
        /*008a*/ 	.short	(.L_29 - .L_28)
.L_28:
        /*008c*/ 	.word	0x00000000
        /*0090*/ 	.short	0x0000
        /*0092*/ 	.short	0x0000
        /*0094*/ 	.byte	0x00, 0xf5, 0x21, 0x00


	//----- nvinfo : EIATTR_SPARSE_MMA_MASK
	.align		4
.L_29:
        /*0098*/ 	.byte	0x03, 0x50
        /*009a*/ 	.short	0x0000


	//----- nvinfo : EIATTR_MAXREG_COUNT
	.align		4
        /*009c*/ 	.byte	0x03, 0x1b
        /*009e*/ 	.short	0x00ff


	//----- nvinfo : EIATTR_MERCURY_ISA_VERSION
	.align		4
        /*00a0*/ 	.byte	0x03, 0x5f
        /*00a2*/ 	.short	0x0101


	//----- nvinfo : EIATTR_VRC_CTA_INIT_COUNT
	.align		4
        /*00a4*/ 	.byte	0x02, 0x4a
	.zero		1
	.zero		1


	//----- nvinfo : EIATTR_EXIT_INSTR_OFFSETS
	.align		4
        /*00a8*/ 	.byte	0x04, 0x1c
        /*00aa*/ 	.short	(.L_31 - .L_30)


	//   ....[0]....
.L_30:
        /*00ac*/ 	.word	0x00001680


	//----- nvinfo : EIATTR_CRS_STACK_SIZE
	.align		4
.L_31:
        /*00b0*/ 	.byte	0x04, 0x1e
        /*00b2*/ 	.short	(.L_33 - .L_32)
.L_32:
        /*00b4*/ 	.word	0x00000000


	//----- nvinfo : EIATTR_CBANK_PARAM_SIZE
	.align		4
.L_33:
        /*00b8*/ 	.byte	0x03, 0x19
        /*00ba*/ 	.short	0x0044


	//----- nvinfo : EIATTR_PARAM_CBANK
	.align		4
        /*00bc*/ 	.byte	0x04, 0x0a
        /*00be*/ 	.short	(.L_35 - .L_34)
	.align		4
.L_34:
        /*00c0*/ 	.word	index@(.nv.constant0._Z18smoothening_kernelPfS_S_S_S_S_S_S_i)
        /*00c4*/ 	.short	0x0380
        /*00c6*/ 	.short	0x0044


	//----- nvinfo : EIATTR_SW_WAR
	.align		4
.L_35:
        /*00c8*/ 	.byte	0x04, 0x36
        /*00ca*/ 	.short	(.L_37 - .L_36)
.L_36:
        /*00cc*/ 	.word	0x00000008
.L_37:


//--------------------- .nv.callgraph             --------------------------
	.section	.nv.callgraph,"",@"SHT_CUDA_CALLGRAPH"
	.align	4
	.sectionentsize	8
	.align		4
        /*0000*/ 	.word	0x00000000
	.align		4
        /*0004*/ 	.word	0xffffffff
	.align		4
        /*0008*/ 	.word	0x00000000
	.align		4
        /*000c*/ 	.word	0xfffffffe
	.align		4
        /*0010*/ 	.word	0x00000000
	.align		4
        /*0014*/ 	.word	0xfffffffd
	.align		4
        /*0018*/ 	.word	0x00000000
	.align		4
        /*001c*/ 	.word	0xfffffffc


//--------------------- .text._Z18smoothening_kernelPfS_S_S_S_S_S_S_i --------------------------
	.section	.text._Z18smoothening_kernelPfS_S_S_S_S_S_S_i,"ax",@progbits
	.align	128
        .global         _Z18smoothening_kernelPfS_S_S_S_S_S_S_i
        .type           _Z18smoothening_kernelPfS_S_S_S_S_S_S_i,@function
        .size           _Z18smoothening_kernelPfS_S_S_S_S_S_S_i,(.L_x_16 - _Z18smoothening_kernelPfS_S_S_S_S_S_S_i)
        .other          _Z18smoothening_kernelPfS_S_S_S_S_S_S_i,@"STO_CUDA_ENTRY STV_DEFAULT"
_Z18smoothening_kernelPfS_S_S_S_S_S_S_i:
.text._Z18smoothening_kernelPfS_S_S_S_S_S_S_i:
[----:B------:R-:W-:Y:S01]  /*0000*/  LDC R1, c[0x0][0x37c] ;  /* 0x0000df00ff017b82 */ /* 0x000fe20000000800 */
[----:B------:R-:W0:Y:S07]  /*0010*/  S2R R0, SR_TID.Y ;  /* 0x0000000000007919 */ /* 0x000e2e0000002200 */
[----:B------:R-:W0:Y:S01]  /*0020*/  S2UR UR5, SR_CTAID.Y ;  /* 0x00000000000579c3 */ /* 0x000e220000002600 */
[----:B------:R-:W-:Y:S01]  /*0030*/  IMAD.MOV.U32 R25, RZ, RZ, RZ ;  /* 0x000000ffff197224 */ /* 0x000fe200078e00ff */
[----:B------:R-:W1:Y:S06]  /*0040*/  S2R R3, SR_TID.X ;  /* 0x0000000000037919 */ /* 0x000e6c0000002100 */
[----:B------:R-:W0:Y:S08]  /*0050*/  LDC R2, c[0x0][0x3c0] ;  /* 0x0000f000ff027b82 */ /* 0x000e300000000800 */
[----:B------:R-:W1:Y:S08]  /*0060*/  S2UR UR4, SR_CTAID.X ;  /* 0x00000000000479c3 */ /* 0x000e700000002500 */
[----:B------:R-:W2:Y:S08]  /*0070*/  LDC.64 R12, c[0x0][0x3b0] ;  /* 0x0000ec00ff0c7b82 */ /* 0x000eb00000000a00 */
[----:B------:R-:W3:Y:S01]  /*0080*/  LDC.64 R10, c[0x0][0x380] ;  /* 0x0000e000ff0a7b82 */ /* 0x000ee20000000a00 */
[----:B0-----:R-:W-:-:S02]  /*0090*/  IMAD R0, R2, UR5, R0 ;  /* 0x0000000502007c24 */ /* 0x001fc4000f8e0200 */
[----:B-1----:R-:W-:Y:S01]  /*00a0*/  IMAD R3, R2, UR4, R3 ;  /* 0x0000000402037c24 */ /* 0x002fe2000f8e0203 */
[----:B------:R-:W0:Y:S01]  /*00b0*/  LDCU.64 UR4, c[0x0][0x358] ;  /* 0x00006b00ff0477ac */ /* 0x000e220008000a00 */
[----:B------:R-:W-:Y:S02]  /*00c0*/  IMAD.MOV.U32 R2, RZ, RZ, RZ ;  /* 0x000000ffff027224 */ /* 0x000fe400078e00ff */
[C---:B------:R-:W-:Y:S01]  /*00d0*/  VIADD R5, R3.reuse, 0xfffffffc ;  /* 0xfffffffc03057836 */ /* 0x040fe20000000000 */
[----:B------:R-:W-:Y:S01]  /*00e0*/  LEA R4, R0, R3, 0xb ;  /* 0x0000000300047211 */ /* 0x000fe200078e58ff */
[C---:B------:R-:W-:Y:S01]  /*00f0*/  VIADD R6, R3.reuse, 0xfffffffd ;  /* 0xfffffffd03067836 */ /* 0x040fe20000000000 */
[C---:B------:R-:W-:Y:S01]  /*0100*/  IADD3 R7, PT, PT, R3.reuse, -0x2, RZ ;  /* 0xfffffffe03077810 */ /* 0x040fe20007ffe0ff */
[C---:B------:R-:W-:Y:S01]  /*0110*/  VIADD R9, R3.reuse, 0xffffffff ;  /* 0xffffffff03097836 */ /* 0x040fe20000000000 */
[C---:B------:R-:W-:Y:S01]  /*0120*/  IADD3 R8, PT, PT, R3.reuse, 0x2, RZ ;  /* 0x0000000203087810 */ /* 0x040fe20007ffe0ff */
[----:B------:R-:W-:-:S02]  /*0130*/  VIADD R23, R3, 0x1 ;  /* 0x0000000103177836 */ /* 0x000fc40000000000 */
[C---:B------:R-:W-:Y:S02]  /*0140*/  VIADD R22, R3.reuse, 0x3 ;  /* 0x0000000303167836 */ /* 0x040fe40000000000 */
[----:B------:R-:W-:Y:S02]  /*0150*/  VIADD R24, R3, 0xfffffff9 ;  /* 0xfffffff903187836 */ /* 0x000fe40000000000 */
[----:B--2---:R-:W-:-:S07]  /*0160*/  IMAD.WIDE R12, R4, 0x4, R12 ;  /* 0x00000004040c7825 */ /* 0x004fce00078e020c */
.L_x_0:
[----:B------:R-:W-:Y:S01]  /*0170*/  IADD3 R26, PT, PT, R0, -0x7, R25 ;  /* 0xfffffff9001a7810 */ /* 0x000fe20007ffe019 */
[----:B------:R-:W-:-:S03]  /*0180*/  IMAD R15, R25, 0xf, RZ ;  /* 0x0000000f190f7824 */ /* 0x000fc600078e02ff */
[----:B------:R-:W-:Y:S02]  /*0190*/  VIMNMX.U32 R14, PT, PT, R24, R26, !PT ;  /* 0x0000001a180e7248 */ /* 0x000fe40007fe0000 */
[----:B------:R-:W-:Y:S02]  /*01a0*/  VIADDMNMX.U32 R16, R3, 0xfffffffa, R26, !PT ;  /* 0xfffffffa03107846 */ /* 0x000fe4000780001a */
[----:B------:R-:W-:Y:S02]  /*01b0*/  ISETP.GT.U32.AND P0, PT, R14, 0x7ff, PT ;  /* 0x000007ff0e00780c */ /* 0x000fe40003f04070 */
[----:B------:R-:W-:-:S11]  /*01c0*/  ISETP.GT.U32.AND P1, PT, R16, 0x7ff, PT ;  /* 0x000007ff1000780c */ /* 0x000fd60003f24070 */
[----:B-1----:R-:W1:Y:S01]  /*01d0*/  @!P0 LDC.64 R28, c[0x0][0x388] ;  /* 0x0000e200ff1c8b82 */ /* 0x002e620000000a00 */
[----:B------:R-:W-:-:S05]  /*01e0*/  @!P0 LEA R14, R26, R3, 0xb ;  /* 0x000000031a0e8211 */ /* 0x000fca00078e58ff */
[----:B------:R-:W-:Y:S02]  /*01f0*/  @!P0 VIADD R17, R14, 0xfffffff9 ;  /* 0xfffffff90e118836 */ /* 0x000fe40000000000 */
[----:B---3--:R-:W-:-:S05]  /*0200*/  IMAD.WIDE.U32 R14, R15, 0x4, R10 ;  /* 0x000000040f0e7825 */ /* 0x008fca00078e000a */
[----:B0-----:R-:W2:Y:S01]  /*0210*/  @!P0 LDG.E R18, desc[UR4][R14.64] ;  /* 0x000000040e128981 */ /* 0x001ea2000c1e1900 */
[----:B------:R-:W-:-:S03]  /*0220*/  @!P1 IMAD R21, R26, 0x800, R3 ;  /* 0x000008001a159824 */ /* 0x000fc600078e0203 */
[----:B------:R-:W3:Y:S01]  /*0230*/  @!P1 LDG.E R19, desc[UR4][R14.64+0x4] ;  /* 0x000004040e139981 */ /* 0x000ee2000c1e1900 */
[----:B-1----:R-:W-:Y:S02]  /*0240*/  @!P0 IMAD.WIDE.U32 R28, R17, 0x4, R28 ;  /* 0x00000004111c8825 */ /* 0x002fe400078e001c */
[----:B------:R-:W0:Y:S03]  /*0250*/  @!P1 LDC.64 R16, c[0x0][0x388] ;  /* 0x0000e200ff109b82 */ /* 0x000e260000000a00 */
[----:B------:R1:W2:Y:S01]  /*0260*/  @!P0 LDG.E R27, desc[UR4][R28.64] ;  /* 0x000000041c1b8981 */ /* 0x0002a2000c1e1900 */
[----:B------:R-:W-:-:S05]  /*0270*/  @!P1 IADD3 R21, PT, PT, R21, -0x6, RZ ;  /* 0xfffffffa15159810 */ /* 0x000fca0007ffe0ff */
[----:B0-----:R-:W-:-:S06]  /*0280*/  @!P1 IMAD.WIDE.U32 R20, R21, 0x4, R16 ;  /* 0x0000000415149825 */ /* 0x001fcc00078e0010 */
[----:B------:R-:W3:Y:S01]  /*0290*/  @!P1 LDG.E R21, desc[UR4][R20.64] ;  /* 0x0000000414159981 */ /* 0x000ee2000c1e1900 */
[----:B------:R-:W-:-:S04]  /*02a0*/  VIADDMNMX.U32 R16, R3, 0xfffffffb, R26, !PT ;  /* 0xfffffffb03107846 */ /* 0x000fc8000780001a */
[----:B------:R-:W-:-:S13]  /*02b0*/  ISETP.GT.U32.AND P2, PT, R16, 0x7ff, PT ;  /* 0x000007ff1000780c */ /* 0x000fda0003f44070 */
[----:B------:R-:W0:Y:S01]  /*02c0*/  @!P2 LDC.64 R16, c[0x0][0x388] ;  /* 0x0000e200ff10ab82 */ /* 0x000e220000000a00 */
[----:B-1----:R-:W-:-:S04]  /*02d0*/  @!P2 IMAD R29, R26, 0x800, R3 ;  /* 0x000008001a1da824 */ /* 0x002fc800078e0203 */
[----:B------:R-:W-:-:S04]  /*02e0*/  @!P2 VIADD R29, R29, 0xfffffffb ;  /* 0xfffffffb1d1da836 */ /* 0x000fc80000000000 */
[----:B0-----:R-:W-:-:S04]  /*02f0*/  @!P2 IMAD.WIDE.U32 R28, R29, 0x4, R16 ;  /* 0x000000041d1ca825 */ /* 0x001fc800078e0010 */
[----:B--2---:R-:W-:Y:S01]  /*0300*/  @!P0 FFMA R2, R27, R18, R2 ;  /* 0x000000121b028223 */ /* 0x004fe20000000002 */
[----:B------:R-:W-:Y:S01]  /*0310*/  VIMNMX.U32 R18, PT, PT, R5, R26, !PT ;  /* 0x0000001a05127248 */ /* 0x000fe20007fe0000 */
[----:B------:R0:W2:Y:S03]  /*0320*/  @!P2 LDG.E R27, desc[UR4][R28.64] ;  /* 0x000000041c1ba981 */ /* 0x0000a6000c1e1900 */
[----:B------:R-:W-:Y:S02]  /*0330*/  ISETP.GT.U32.AND P0, PT, R18, 0x7ff, PT ;  /* 0x000007ff1200780c */ /* 0x000fe40003f04070 */
[----:B------:R-:W2:Y:S11]  /*0340*/  @!P2 LDG.E R18, desc[UR4][R14.64+0x8] ;  /* 0x000008040e12a981 */ /* 0x000eb6000c1e1900 */
[----:B------:R-:W1:Y:S01]  /*0350*/  @!P0 LDC.64 R16, c[0x0][0x388] ;  /* 0x0000e200ff108b82 */ /* 0x000e620000000a00 */
[----:B---3--:R-:W-:Y:S01]  /*0360*/  @!P1 FFMA R2, R21, R19, R2 ;  /* 0x0000001315029223 */ /* 0x008fe20000000002 */
[----:B------:R-:W-:Y:S01]  /*0370*/  @!P0 LEA R21, R26, R5, 0xb ;  /* 0x000000051a158211 */ /* 0x000fe200078e58ff */
[----:B------:R-:W3:Y:S04]  /*0380*/  @!P0 LDG.E R19, desc[UR4][R14.64+0xc] ;  /* 0x00000c040e138981 */ /* 0x000ee8000c1e1900 */
[----:B-1----:R-:W-:-:S06]  /*0390*/  @!P0 IMAD.WIDE.U32 R20, R21, 0x4, R16 ;  /* 0x0000000415148825 */ /* 0x002fcc00078e0010 */
[----:B------:R-:W3:Y:S01]  /*03a0*/  @!P0 LDG.E R21, desc[UR4][R20.64] ;  /* 0x0000000414158981 */ /* 0x000ee2000c1e1900 */
[----:B------:R-:W-:-:S04]  /*03b0*/  VIMNMX.U32 R16, PT, PT, R6, R26, !PT ;  /* 0x0000001a06107248 */ /* 0x000fc80007fe0000 */
[----:B------:R-:W-:-:S13]  /*03c0*/  ISETP.GT.U32.AND P1, PT, R16, 0x7ff, PT ;  /* 0x000007ff1000780c */ /* 0x000fda0003f24070 */
[----:B------:R-:W1:Y:S01]  /*03d0*/  @!P1 LDC.64 R16, c[0x0][0x388] ;  /* 0x0000e200ff109b82 */ /* 0x000e620000000a00 */
[----:B0-----:R-:W-:-:S04]  /*03e0*/  @!P1 IMAD R29, R26, 0x800, R6 ;  /* 0x000008001a1d9824 */ /* 0x001fc800078e0206 */
[----:B-1----:R-:W-:-:S04]  /*03f0*/  @!P1 IMAD.WIDE.U32 R28, R29, 0x4, R16 ;  /* 0x000000041d1c9825 */ /* 0x002fc800078e0010 */
[----:B--2---:R-:W-:Y:S01]  /*0400*/  @!P2 FFMA R2, R27, R18, R2 ;  /* 0x000000121b02a223 */ /* 0x004fe20000000002 */
[----:B------:R-:W-:Y:S01]  /*0410*/  VIMNMX.U32 R18, PT, PT, R7, R26, !PT ;  /* 0x0000001a07127248 */ /* 0x000fe20007fe0000 */
[----:B------:R0:W2:Y:S03]  /*0420*/  @!P1 LDG.E R27, desc[UR4][R28.64] ;  /* 0x000000041c1b9981 */ /* 0x0000a6000c1e1900 */
[----:B------:R-:W-:Y:S02]  /*0430*/  ISETP.GT.U32.AND P2, PT, R18, 0x7ff, PT ;  /* 0x000007ff1200780c */ /* 0x000fe40003f44070 */
[----:B------:R-:W2:Y:S11]  /*0440*/  @!P1 LDG.E R18, desc[UR4][R14.64+0x10] ;  /* 0x000010040e129981 */ /* 0x000eb6000c1e1900 */
[----:B------:R-:W1:Y:S01]  /*0450*/  @!P2 LDC.64 R16, c[0x0][0x388] ;  /* 0x0000e200ff10ab82 */ /* 0x000e620000000a00 */
[----:B---3--:R-:W-:Y:S01]  /*0460*/  @!P0 FFMA R2, R21, R19, R2 ;  /* 0x0000001315028223 */ /* 0x008fe20000000002 */
[----:B------:R-:W-:Y:S01]  /*0470*/  @!P2 IMAD R21, R26, 0x800, R7 ;  /* 0x000008001a15a824 */ /* 0x000fe200078e0207 */
[----:B------:R-:W3:Y:S03]  /*0480*/  @!P2 LDG.E R19, desc[UR4][R14.64+0x14] ;  /* 0x000014040e13a981 */ /* 0x000ee6000c1e1900 */
[----:B-1----:R-:W-:-:S06]  /*0490*/  @!P2 IMAD.WIDE.U32 R20, R21, 0x4, R16 ;  /* 0x000000041514a825 */ /* 0x002fcc00078e0010 */
[----:B------:R-:W3:Y:S01]  /*04a0*/  @!P2 LDG.E R21, desc[UR4][R20.64] ;  /* 0x000000041415a981 */ /* 0x000ee2000c1e1900 */
[----:B------:R-:W-:-:S04]  /*04b0*/  VIMNMX.U32 R16, PT, PT, R9, R26, !PT ;  /* 0x0000001a09107248 */ /* 0x000fc80007fe0000 */
[----:B------:R-:W-:-:S13]  /*04c0*/  ISETP.GT.U32.AND P0, PT, R16, 0x7ff, PT ;  /* 0x000007ff1000780c */ /* 0x000fda0003f04070 */
[----:B------:R-:W1:Y:S01]  /*04d0*/  @!P0 LDC.64 R16, c[0x0][0x388] ;  /* 0x0000e200ff108b82 */ /* 0x000e620000000a00 */
[----:B0-----:R-:W-:-:S05]  /*04e0*/  @!P0 LEA R29, R26, R9, 0xb ;  /* 0x000000091a1d8211 */ /* 0x001fca00078e58ff */
[----:B-1----:R-:W-:-:S04]  /*04f0*/  @!P0 IMAD.WIDE.U32 R28, R29, 0x4, R16 ;  /* 0x000000041d1c8825 */ /* 0x002fc800078e0010 */
[----:B--2---:R-:W-:Y:S01]  /*0500*/  @!P1 FFMA R2, R27, R18, R2 ;  /* 0x000000121b029223 */ /* 0x004fe20000000002 */
[----:B------:R-:W-:Y:S01]  /*0510*/  VIMNMX.U32 R18, PT, PT, R3, R26, !PT ;  /* 0x0000001a03127248 */ /* 0x000fe20007fe0000 */
[----:B------:R-:W2:Y:S03]  /*0520*/  @!P0 LDG.E R27, desc[UR4][R28.64] ;  /* 0x000000041c1b8981 */ /* 0x000ea6000c1e1900 */
[----:B------:R-:W-:Y:S01]  /*0530*/  ISETP.GT.U32.AND P1, PT, R18, 0x7ff, PT ;  /* 0x000007ff1200780c */ /* 0x000fe20003f24070 */
[----:B------:R-:W2:-:S12]  /*0540*/  @!P0 LDG.E R28, desc[UR4][R14.64+0x18] ;  /* 0x000018040e1c8981 */ /* 0x000e98000c1e1900 */
[----:B------:R-:W0:Y:S01]  /*0550*/  @!P1 LDC.64 R16, c[0x0][0x388] ;  /* 0x0000e200ff109b82 */ /* 0x000e220000000a00 */
[----:B------:R-:W4:Y:S01]  /*0560*/  @!P1 LDG.E R20, desc[UR4][R14.64+0x1c] ;  /* 0x00001c040e149981 */ /* 0x000f22000c1e1900 */
[----:B---3--:R-:W-:Y:S01]  /*0570*/  @!P2 FFMA R2, R21, R19, R2 ;  /* 0x000000131502a223 */ /* 0x008fe20000000002 */
[----:B------:R-:W-:-:S04]  /*0580*/  @!P1 IMAD R19, R26, 0x800, R3 ;  /* 0x000008001a139824 */ /* 0x000fc800078e0203 */
[----:B0-----:R-:W-:-:S05]  /*0590*/  @!P1 IMAD.WIDE.U32 R16, R19, 0x4, R16 ;  /* 0x0000000413109825 */ /* 0x001fca00078e0010 */
[----:B------:R0:W4:Y:S01]  /*05a0*/  @!P1 LDG.E R21, desc[UR4][R16.64] ;  /* 0x0000000410159981 */ /* 0x000122000c1e1900 */
[----:B------:R-:W-:-:S04]  /*05b0*/  VIMNMX.U32 R18, PT, PT, R23, R26, !PT ;  /* 0x0000001a17127248 */ /* 0x000fc80007fe0000 */
[----:B------:R-:W-:-:S13]  /*05c0*/  ISETP.GT.U32.AND P2, PT, R18, 0x7ff, PT ;  /* 0x000007ff1200780c */ /* 0x000fda0003f44070 */
[----:B------:R-:W1:Y:S01]  /*05d0*/  @!P2 LDC.64 R18, c[0x0][0x388] ;  /* 0x0000e200ff12ab82 */ /* 0x000e620000000a00 */
[----:B--2---:R-:W-:Y:S01]  /*05e0*/  @!P0 FFMA R2, R27, R28, R2 ;  /* 0x0000001c1b028223 */ /* 0x004fe20000000002 */
[----:B------:R-:W-:-:S04]  /*05f0*/  VIMNMX.U32 R27, PT, PT, R8, R26, !PT ;  /* 0x0000001a081b7248 */ /* 0x000fc80007fe0000 */
[----:B------:R-:W-:Y:S01]  /*0600*/  ISETP.GT.U32.AND P0, PT, R27, 0x7ff, PT ;  /* 0x000007ff1b00780c */ /* 0x000fe20003f04070 */
[----:B------:R-:W-:-:S04]  /*0610*/  @!P2 IMAD R27, R26, 0x800, R23 ;  /* 0x000008001a1ba824 */ /* 0x000fc800078e0217 */
[----:B-1----:R-:W-:Y:S02]  /*0620*/  @!P2 IMAD.WIDE.U32 R18, R27, 0x4, R18 ;  /* 0x000000041b12a825 */ /* 0x002fe400078e0012 */
[----:B------:R-:W2:Y:S04]  /*0630*/  @!P2 LDG.E R27, desc[UR4][R14.64+0x20] ;  /* 0x000020040e1ba981 */ /* 0x000ea8000c1e1900 */
[----:B------:R-:W2:Y:S02]  /*0640*/  @!P2 LDG.E R19, desc[UR4][R18.64] ;  /* 0x000000041213a981 */ /* 0x000ea4000c1e1900 */
[----:B0-----:R-:W0:Y:S02]  /*0650*/  @!P0 LDC.64 R16, c[0x0][0x388] ;  /* 0x0000e200ff108b82 */ /* 0x001e240000000a00 */
[----:B------:R-:W3:Y:S01]  /*0660*/  @!P0 LDG.E R29, desc[UR4][R14.64+0x24] ;  /* 0x000024040e1d8981 */ /* 0x000ee2000c1e1900 */
[----:B----4-:R-:W-:Y:S01]  /*0670*/  @!P1 FFMA R2, R21, R20, R2 ;  /* 0x0000001415029223 */ /* 0x010fe20000000002 */
[----:B------:R-:W-:-:S05]  /*0680*/  @!P0 LEA R21, R26, R8, 0xb ;  /* 0x000000081a158211 */ /* 0x000fca00078e58ff */
[----:B0-----:R-:W-:-:S06]  /*0690*/  @!P0 IMAD.WIDE.U32 R20, R21, 0x4, R16 ;  /* 0x0000000415148825 */ /* 0x001fcc00078e0010 */
[----:B------:R-:W3:Y:S01]  /*06a0*/  @!P0 LDG.E R21, desc[UR4][R20.64] ;  /* 0x0000000414158981 */ /* 0x000ee2000c1e1900 */
[----:B------:R-:W-:-:S04]  /*06b0*/  VIMNMX.U32 R16, PT, PT, R22, R26, !PT ;  /* 0x0000001a16107248 */ /* 0x000fc80007fe0000 */
[----:B------:R-:W-:Y:S02]  /*06c0*/  ISETP.GT.U32.AND P1, PT, R16, 0x7ff, PT ;  /* 0x000007ff1000780c */ /* 0x000fe40003f24070 */
[----:B------:R-:W-:-:S04]  /*06d0*/  VIADDMNMX.U32 R16, R3, 0x4, R26, !PT ;  /* 0x0000000403107846 */ /* 0x000fc8000780001a */
[----:B------:R-:W-:-:S13]  /*06e0*/  ISETP.GT.U32.AND P3, PT, R16, 0x7ff, PT ;  /* 0x000007ff1000780c */ /* 0x000fda0003f64070 */
[----:B------:R-:W0:Y:S01]  /*06f0*/  @!P3 LDC.64 R16, c[0x0][0x388] ;  /* 0x0000e200ff10bb82 */ /* 0x000e220000000a00 */
[----:B------:R-:W4:Y:S01]  /*0700*/  @!P3 LDG.E R28, desc[UR4][R14.64+0x2c] ;  /* 0x00002c040e1cb981 */ /* 0x000f22000c1e1900 */
[----:B--2---:R-:W-:-:S06]  /*0710*/  @!P2 FFMA R2, R19, R27, R2 ;  /* 0x0000001b1302a223 */ /* 0x004fcc0000000002 */
[----:B------:R-:W1:Y:S01]  /*0720*/  @!P1 LDC.64 R18, c[0x0][0x388] ;  /* 0x0000e200ff129b82 */ /* 0x000e620000000a00 */
[----:B------:R-:W-:-:S04]  /*0730*/  @!P1 IMAD R27, R26, 0x800, R22 ;  /* 0x000008001a1b9824 */ /* 0x000fc800078e0216 */
[----:B-1----:R-:W-:Y:S02]  /*0740*/  @!P1 IMAD.WIDE.U32 R18, R27, 0x4, R18 ;  /* 0x000000041b129825 */ /* 0x002fe400078e0012 */
[----:B------:R-:W2:Y:S04]  /*0750*/  @!P1 LDG.E R27, desc[UR4][R14.64+0x28] ;  /* 0x000028040e1b9981 */ /* 0x000ea8000c1e1900 */
[----:B------:R-:W2:Y:S01]  /*0760*/  @!P1 LDG.E R19, desc[UR4][R18.64] ;  /* 0x0000000412139981 */ /* 0x000ea2000c1e1900 */
[----:B---3--:R-:W-:Y:S01]  /*0770*/  @!P0 FFMA R2, R21, R29, R2 ;  /* 0x0000001d15028223 */ /* 0x008fe20000000002 */
[----:B------:R-:W-:-:S05]  /*0780*/  @!P3 IMAD R21, R26, 0x800, R3 ;  /* 0x000008001a15b824 */ /* 0x000fca00078e0203 */
[----:B------:R-:W-:-:S05]  /*0790*/  @!P3 IADD3 R21, PT, PT, R21, 0x4, RZ ;  /* 0x000000041515b810 */ /* 0x000fca0007ffe0ff */
[----:B0-----:R-:W-:-:S06]  /*07a0*/  @!P3 IMAD.WIDE.U32 R20, R21, 0x4, R16 ;  /* 0x000000041514b825 */ /* 0x001fcc00078e0010 */
[----:B------:R0:W4:Y:S01]  /*07b0*/  @!P3 LDG.E R21, desc[UR4][R20.64] ;  /* 0x000000041415b981 */ /* 0x000122000c1e1900 */
[----:B------:R-:W-:-:S04]  /*07c0*/  VIADDMNMX.U32 R16, R3, 0x5, R26, !PT ;  /* 0x0000000503107846 */ /* 0x000fc8000780001a */
[----:B------:R-:W-:Y:S02]  /*07d0*/  ISETP.GT.U32.AND P0, PT, R16, 0x7ff, PT ;  /* 0x000007ff1000780c */ /* 0x000fe40003f04070 */
[----:B------:R-:W-:-:S04]  /*07e0*/  VIADDMNMX.U32 R16, R3, 0x6, R26, !PT ;  /* 0x0000000603107846 */ /* 0x000fc8000780001a */
[----:B------:R-:W-:-:S07]  /*07f0*/  ISETP.GT.U32.AND P2, PT, R16, 0x7ff, PT ;  /* 0x000007ff1000780c */ /* 0x000fce0003f44070 */
[----:B------:R-:W1:Y:S01]  /*0800*/  @!P0 LDC.64 R16, c[0x0][0x388] ;  /* 0x0000e200ff108b82 */ /* 0x000e620000000a00 */
[----:B0-----:R-:W-:Y:S01]  /*0810*/  VIADDMNMX.U32 R20, R3, 0x7, R26, !PT ;  /* 0x0000000703147846 */ /* 0x001fe2000780001a */
[----:B--2---:R-:W-:-:S06]  /*0820*/  @!P1 FFMA R2, R19, R27, R2 ;  /* 0x0000001b13029223 */ /* 0x004fcc0000000002 */
[----:B------:R-:W0:Y:S01]  /*0830*/  @!P2 LDC.64 R18, c[0x0][0x388] ;  /* 0x0000e200ff12ab82 */ /* 0x000e220000000a00 */
[----:B------:R-:W-:Y:S01]  /*0840*/  @!P0 IMAD R27, R26, 0x800, R3 ;  /* 0x000008001a1b8824 */ /* 0x000fe200078e0203 */
[----:B------:R-:W-:Y:S01]  /*0850*/  ISETP.GT.U32.AND P1, PT, R20, 0x7ff, PT ;  /* 0x000007ff1400780c */ /* 0x000fe20003f24070 */
[----:B----4-:R-:W-:Y:S02]  /*0860*/  @!P3 FFMA R2, R21, R28, R2 ;  /* 0x0000001c1502b223 */ /* 0x010fe40000000002 */
[----:B------:R-:W-:-:S10]  /*0870*/  @!P0 VIADD R21, R27, 0x5 ;  /* 0x000000051b158836 */ /* 0x000fd40000000000 */
[----:B------:R-:W2:Y:S01]  /*0880*/  @!P1 LDG.E R28, desc[UR4][R14.64+0x38] ;  /* 0x000038040e1c9981 */ /* 0x000ea2000c1e1900 */
[----:B-1----:R-:W-:Y:S01]  /*0890*/  @!P0 IMAD.WIDE.U32 R16, R21, 0x4, R16 ;  /* 0x0000000415108825 */ /* 0x002fe200078e0010 */
[----:B------:R-:W-:-:S05]  /*08a0*/  @!P2 LEA R21, R26, R3, 0xb ;  /* 0x000000031a15a211 */ /* 0x000fca00078e58ff */
[----:B------:R-:W-:Y:S01]  /*08b0*/  @!P2 VIADD R21, R21, 0x6 ;  /* 0x000000061515a836 */ /* 0x000fe20000000000 */
[----:B------:R-:W3:Y:S03]  /*08c0*/  @!P0 LDG.E R17, desc[UR4][R16.64] ;  /* 0x0000000410118981 */ /* 0x000ee6000c1e1900 */
[----:B0-----:R-:W-:Y:S02]  /*08d0*/  @!P2 IMAD.WIDE.U32 R18, R21, 0x4, R18 ;  /* 0x000000041512a825 */ /* 0x001fe400078e0012 */
[----:B------:R-:W0:Y:S02]  /*08e0*/  @!P1 LDC.64 R20, c[0x0][0x388] ;  /* 0x0000e200ff149b82 */ /* 0x000e240000000a00 */
[----:B------:R-:W-:Y:S02]  /*08f0*/  @!P1 IMAD R27, R26, 0x800, R3 ;  /* 0x000008001a1b9824 */ /* 0x000fe400078e0203 */
[----:B------:R-:W3:Y:S03]  /*0900*/  @!P0 LDG.E R26, desc[UR4][R14.64+0x30] ;  /* 0x000030040e1a8981 */ /* 0x000ee6000c1e1900 */
[----:B------:R-:W-:Y:S01]  /*0910*/  @!P1 IADD3 R27, PT, PT, R27, 0x7, RZ ;  /* 0x000000071b1b9810 */ /* 0x000fe20007ffe0ff */
[----:B------:R-:W4:Y:S04]  /*0920*/  @!P2 LDG.E R19, desc[UR4][R18.64] ;  /* 0x000000041213a981 */ /* 0x000f28000c1e1900 */
[----:B0-----:R-:W-:-:S02]  /*0930*/  @!P1 IMAD.WIDE.U32 R20, R27, 0x4, R20 ;  /* 0x000000041b149825 */ /* 0x001fc400078e0014 */
[----:B------:R-:W4:Y:S04]  /*0940*/  @!P2 LDG.E R27, desc[UR4][R14.64+0x34] ;  /* 0x000034040e1ba981 */ /* 0x000f28000c1e1900 */
[----:B------:R-:W2:Y:S01]  /*0950*/  @!P1 LDG.E R21, desc[UR4][R20.64] ;  /* 0x0000000414159981 */ /* 0x000ea2000c1e1900 */
[----:B------:R-:W-:Y:S02]  /*0960*/  VIADD R25, R25, 0x1 ;  /* 0x0000000119197836 */ /* 0x000fe40000000000 */
[----:B---3--:R-:W-:-:S03]  /*0970*/  @!P0 FFMA R2, R17, R26, R2 ;  /* 0x0000001a11028223 */ /* 0x008fc60000000002 */
[----:B------:R-:W-:Y:S01]  /*0980*/  ISETP.NE.AND P0, PT, R25, 0xf, PT ;  /* 0x0000000f1900780c */ /* 0x000fe20003f05270 */
[----:B----4-:R-:W-:-:S04]  /*0990*/  @!P2 FFMA R2, R19, R27, R2 ;  /* 0x0000001b1302a223 */ /* 0x010fc80000000002 */
[----:B--2---:R-:W-:-:S05]  /*09a0*/  @!P1 FFMA R2, R21, R28, R2 ;  /* 0x0000001c15029223 */ /* 0x004fca0000000002 */
[----:B------:R1:W-:Y:S03]  /*09b0*/  STG.E desc[UR4][R12.64], R2 ;  /* 0x000000020c007986 */ /* 0x0003e6000c101904 */
[----:B------:R-:W-:Y:S05]  /*09c0*/  @P0 BRA `(.L_x_0) ;  /* 0xfffffff400e80947 */ /* 0x000fea000383ffff */
[----:B-1----:R-:W-:-:S05]  /*09d0*/  VIADD R2, R0, 0xffffffff ;  /* 0xffffffff00027836 */ /* 0x002fca0000000000 */
[----:B------:R-:W-:-:S04]  /*09e0*/  VIMNMX.U32 R5, PT, PT, R9, R2, !PT ;  /* 0x0000000209057248 */ /* 0x000fc80007fe0000 */
[----:B------:R-:W-:Y:S02]  /*09f0*/  ISETP.GT.U32.AND P2, PT, R5, 0x7ff, PT ;  /* 0x000007ff0500780c */ /* 0x000fe40003f44070 */
[-C--:B------:R-:W-:Y:S02]  /*0a00*/  VIMNMX.U32 R5, PT, PT, R3, R2.reuse, !PT ;  /* 0x0000000203057248 */ /* 0x080fe40007fe0000 */
[----:B------:R-:W-:Y:S02]  /*0a10*/  VIMNMX.U32 R2, PT, PT, R23, R2, !PT ;  /* 0x0000000217027248 */ /* 0x000fe40007fe0000 */
[----:B------:R-:W-:Y:S02]  /*0a20*/  ISETP.GT.U32.AND P3, PT, R5, 0x7ff, PT ;  /* 0x000007ff0500780c */ /* 0x000fe40003f64070 */
[----:B------:R-:W-:-:S05]  /*0a30*/  ISETP.GT.U32.AND P4, PT, R2, 0x7ff, PT ;  /* 0x000007ff0200780c */ /* 0x000fca0003f84070 */
[----:B------:R-:W0:Y:S01]  /*0a40*/  @!P2 LDC.64 R6, c[0x0][0x3b0] ;  /* 0x0000ec00ff06ab82 */ /* 0x000e220000000a00 */
[----:B------:R-:W-:-:S05]  /*0a50*/  @!P2 IADD3 R5, PT, PT, R4, -0x801, RZ ;  /* 0xfffff7ff0405a810 */ /* 0x000fca0007ffe0ff */
[----:B------:R-:W-:Y:S02]  /*0a60*/  @!P3 VIADD R27, R4, 0xfffff800 ;  /* 0xfffff800041bb836 */ /* 0x000fe40000000000 */
[----:B------:R-:W1:Y:S08]  /*0a70*/  @!P2 LDC.64 R28, c[0x0][0x390] ;  /* 0x0000e400ff1cab82 */ /* 0x000e700000000a00 */
[----:B------:R-:W2:Y:S08]  /*0a80*/  @!P2 LDC.64 R10, c[0x0][0x398] ;  /* 0x0000e600ff0aab82 */ /* 0x000eb00000000a00 */
[----:B------:R-:W3:Y:S01]  /*0a90*/  @!P3 LDC.64 R14, c[0x0][0x3b0] ;  /* 0x0000ec00ff0ebb82 */ /* 0x000ee20000000a00 */
[----:B0-----:R-:W-:-:S05]  /*0aa0*/  @!P2 IMAD.WIDE.U32 R6, R5, 0x4, R6 ;  /* 0x000000040506a825 */ /* 0x001fca00078e0006 */
[----:B------:R-:W4:Y:S02]  /*0ab0*/  @!P2 LDG.E R5, desc[UR4][R6.64] ;  /* 0x000000040605a981 */ /* 0x000f24000c1e1900 */
[----:B------:R-:W0:Y:S02]  /*0ac0*/  @!P4 LDC.64 R20, c[0x0][0x3b0] ;  /* 0x0000ec00ff14cb82 */ /* 0x000e240000000a00 */
[----:B-1----:R1:W4:Y:S06]  /*0ad0*/  @!P2 LDG.E R22, desc[UR4][R28.64] ;  /* 0x000000041c16a981 */ /* 0x00232c000c1e1900 */
[----:B------:R-:W5:Y:S01]  /*0ae0*/  @!P3 LDC.64 R16, c[0x0][0x390] ;  /* 0x0000e400ff10bb82 */ /* 0x000f620000000a00 */
[----:B--2---:R-:W2:Y:S07]  /*0af0*/  @!P2 LDG.E R6, desc[UR4][R10.64] ;  /* 0x000000040a06a981 */ /* 0x004eae000c1e1900 */
[----:B------:R-:W1:Y:S08]  /*0b00*/  @!P3 LDC.64 R12, c[0x0][0x398] ;  /* 0x0000e600ff0cbb82 */ /* 0x000e700000000a00 */
[----:B------:R-:W1:Y:S08]  /*0b10*/  @!P4 LDC.64 R18, c[0x0][0x390] ;  /* 0x0000e400ff12cb82 */ /* 0x000e700000000a00 */
[----:B------:R-:W1:Y:S01]  /*0b20*/  @!P4 LDC.64 R24, c[0x0][0x398] ;  /* 0x0000e600ff18cb82 */ /* 0x000e620000000a00 */
[----:B------:R-:W-:Y:S01]  /*0b30*/  @!P4 VIADD R2, R4, 0xfffff801 ;  /* 0xfffff8010402c836 */ /* 0x000fe20000000000 */
[----:B-----5:R-:W5:Y:S01]  /*0b40*/  @!P3 LDG.E R16, desc[UR4][R16.64+0x4] ;  /* 0x000004041010b981 */ /* 0x020f62000c1e1900 */
[----:B---3--:R-:W-:-:S04]  /*0b50*/  @!P3 IMAD.WIDE.U32 R14, R27, 0x4, R14 ;  /* 0x000000041b0eb825 */ /* 0x008fc800078e000e */
[----:B0-----:R-:W-:Y:S01]  /*0b60*/  @!P4 IMAD.WIDE.U32 R20, R2, 0x4, R20 ;  /* 0x000000040214c825 */ /* 0x001fe200078e0014 */
[----:B------:R0:W5:Y:S01]  /*0b70*/  @!P3 LDG.E R7, desc[UR4][R14.64] ;  /* 0x000000040e07b981 */ /* 0x000162000c1e1900 */
[----:B-1----:R-:W1:Y:S03]  /*0b80*/  LDC.64 R28, c[0x0][0x3a0] ;  /* 0x0000e800ff1c7b82 */ /* 0x002e660000000a00 */
[----:B------:R-:W3:Y:S04]  /*0b90*/  @!P3 LDG.E R27, desc[UR4][R12.64+0x4] ;  /* 0x000004040c1bb981 */ /* 0x000ee8000c1e1900 */
[----:B------:R1:W3:Y:S04]  /*0ba0*/  @!P4 LDG.E R26, desc[UR4][R20.64] ;  /* 0x00000004141ac981 */ /* 0x0002e8000c1e1900 */
[----:B------:R-:W3:Y:S04]  /*0bb0*/  @!P4 LDG.E R19, desc[UR4][R18.64+0x8] ;  /* 0x000008041213c981 */ /* 0x000ee8000c1e1900 */
[----:B------:R-:W3:Y:S01]  /*0bc0*/  @!P4 LDG.E R25, desc[UR4][R24.64+0x8] ;  /* 0x000008041819c981 */ /* 0x000ee2000c1e1900 */
[----:B------:R-:W-:Y:S01]  /*0bd0*/  VIMNMX.U32 R2, PT, PT, R0, R9, !PT ;  /* 0x0000000900027248 */ /* 0x000fe20007fe0000 */
[----:B0-----:R-:W0:Y:S03]  /*0be0*/  LDC.64 R14, c[0x0][0x3a8] ;  /* 0x0000ea00ff0e7b82 */ /* 0x001e260000000a00 */
[----:B------:R-:W-:-:S02]  /*0bf0*/  ISETP.GT.U32.AND P0, PT, R2, 0x7ff, PT ;  /* 0x000007ff0200780c */ /* 0x000fc40003f04070 */
[C---:B------:R-:W-:Y:S01]  /*0c00*/  VIMNMX.U32 R2, PT, PT, R0.reuse, R3, !PT ;  /* 0x0000000300027248 */ /* 0x040fe20007fe0000 */
[----:B------:R-:W-:Y:S01]  /*0c10*/  HFMA2 R8, -RZ, RZ, 0, 0 ;  /* 0x00000000ff087431 */ /* 0x000fe200000001ff */
[----:B------:R-:W-:Y:S02]  /*0c20*/  VIMNMX.U32 R17, PT, PT, R0, R23, !PT ;  /* 0x0000001700117248 */ /* 0x000fe40007fe0000 */
[----:B------:R-:W-:Y:S01]  /*0c30*/  ISETP.GT.U32.AND P1, PT, R2, 0x7ff, PT ;  /* 0x000007ff0200780c */ /* 0x000fe20003f24070 */
[----:B------:R-:W-:-:S06]  /*0c40*/  IMAD.MOV.U32 R2, RZ, RZ, RZ ;  /* 0x000000ffff027224 */ /* 0x000fcc00078e00ff */
[----:B------:R-:W2:Y:S01]  /*0c50*/  @!P0 LDC.64 R10, c[0x0][0x3b0] ;  /* 0x0000ec00ff0a8b82 */ /* 0x000ea20000000a00 */
[----:B-1----:R-:W-:-:S07]  /*0c60*/  IMAD.WIDE R28, R4, 0x4, R28 ;  /* 0x00000004041c7825 */ /* 0x002fce00078e021c */
[----:B------:R-:W1:Y:S01]  /*0c70*/  @!P1 LDC.64 R20, c[0x0][0x3b0] ;  /* 0x0000ec00ff149b82 */ /* 0x000e620000000a00 */
[----:B0-----:R-:W-:-:S07]  /*0c80*/  IMAD.WIDE R14, R4, 0x4, R14 ;  /* 0x00000004040e7825 */ /* 0x001fce00078e020e */
[----:B------:R-:W0:Y:S01]  /*0c90*/  @!P0 LDC.64 R12, c[0x0][0x390] ;  /* 0x0000e400ff0c8b82 */ /* 0x000e220000000a00 */
[----:B-1----:R-:W-:-:S04]  /*0ca0*/  @!P1 IMAD.WIDE.U32 R20, R4, 0x4, R20 ;  /* 0x0000000404149825 */ /* 0x002fc800078e0014 */
[C---:B----4-:R-:W-:Y:S01]  /*0cb0*/  @!P2 FFMA R8, R5.reuse, R22, RZ ;  /* 0x000000160508a223 */ /* 0x050fe200000000ff */
[----:B--2---:R-:W-:Y:S01]  /*0cc0*/  @!P2 FFMA R2, R5, R6, RZ ;  /* 0x000000060502a223 */ /* 0x004fe200000000ff */
[----:B------:R-:W-:Y:S01]  /*0cd0*/  ISETP.GT.U32.AND P2, PT, R17, 0x7ff, PT ;  /* 0x000007ff1100780c */ /* 0x000fe20003f44070 */
[----:B------:R-:W-:-:S04]  /*0ce0*/  @!P0 VIADD R5, R4, 0xffffffff ;  /* 0xffffffff04058836 */ /* 0x000fc80000000000 */
[----:B------:R-:W-:-:S04]  /*0cf0*/  @!P0 IMAD.WIDE.U32 R10, R5, 0x4, R10 ;  /* 0x00000004050a8825 */ /* 0x000fc800078e000a */
[C---:B-----5:R-:W-:Y:S01]  /*0d00*/  @!P3 FFMA R8, R7.reuse, R16, R8 ;  /* 0x000000100708b223 */ /* 0x060fe20000000008 */
[----:B---3--:R-:W-:Y:S02]  /*0d10*/  @!P3 FFMA R2, R7, R27, R2 ;  /* 0x0000001b0702b223 */ /* 0x008fe40000000002 */
[----:B------:R-:W1:Y:S01]  /*0d20*/  @!P0 LDC.64 R6, c[0x0][0x398] ;  /* 0x0000e600ff068b82 */ /* 0x000e620000000a00 */
[----:B------:R-:W-:-:S07]  /*0d30*/  @!P4 FFMA R8, R26, R19, R8 ;  /* 0x000000131a08c223 */ /* 0x000fce0000000008 */
[----:B------:R-:W2:Y:S01]  /*0d40*/  @!P2 LDC.64 R18, c[0x0][0x3b0] ;  /* 0x0000ec00ff12ab82 */ /* 0x000ea20000000a00 */
[----:B------:R-:W-:Y:S01]  /*0d50*/  @!P4 FFMA R2, R26, R25, R2 ;  /* 0x000000191a02c223 */ /* 0x000fe20000000002 */
[----:B------:R3:W-:Y:S06]  /*0d60*/  STG.E desc[UR4][R28.64], R8 ;  /* 0x000000081c007986 */ /* 0x0007ec000c101904 */
[----:B------:R-:W4:Y:S01]  /*0d70*/  @!P1 LDC.64 R16, c[0x0][0x390] ;  /* 0x0000e400ff109b82 */ /* 0x000f220000000a00 */
[----:B------:R5:W-:Y:S04]  /*0d80*/  STG.E desc[UR4][R14.64], R2 ;  /* 0x000000020e007986 */ /* 0x000be8000c101904 */
[----:B------:R3:W5:Y:S03]  /*0d90*/  @!P0 LDG.E R5, desc[UR4][R10.64] ;  /* 0x000000040a058981 */ /* 0x000766000c1e1900 */
[----:B------:R-:W4:Y:S01]  /*0da0*/  @!P1 LDC.64 R24, c[0x0][0x398] ;  /* 0x0000e600ff189b82 */ /* 0x000f220000000a00 */
[----:B------:R-:W-:Y:S01]  /*0db0*/  @!P2 IADD3 R22, PT, PT, R4, 0x1, RZ ;  /* 0x000000010416a810 */ /* 0x000fe20007ffe0ff */
[----:B0-----:R-:W5:Y:S04]  /*0dc0*/  @!P0 LDG.E R12, desc[UR4][R12.64+0xc] ;  /* 0x00000c040c0c8981 */ /* 0x001f68000c1e1900 */
[----:B-1----:R-:W5:Y:S02]  /*0dd0*/  @!P0 LDG.E R7, desc[UR4][R6.64+0xc] ;  /* 0x00000c0406078981 */ /* 0x002f64000c1e1900 */
[----:B------:R-:W0:Y:S02]  /*0de0*/  @!P2 LDC.64 R26, c[0x0][0x390] ;  /* 0x0000e400ff1aab82 */ /* 0x000e240000000a00 */
[----:B------:R-:W5:Y:S06]  /*0df0*/  @!P1 LDG.E R21, desc[UR4][R20.64] ;  /* 0x0000000414159981 */ /* 0x000f6c000c1e1900 */
[----:B---3--:R-:W1:Y:S01]  /*0e00*/  @!P2 LDC.64 R10, c[0x0][0x398] ;  /* 0x0000e600ff0aab82 */ /* 0x008e620000000a00 */
[----:B--2---:R-:W-:-:S02]  /*0e10*/  @!P2 IMAD.WIDE.U32 R18, R22, 0x4, R18 ;  /* 0x000000041612a825 */ /* 0x004fc400078e0012 */
[----:B----4-:R2:W3:Y:S04]  /*0e20*/  @!P1 LDG.E R22, desc[UR4][R16.64+0x10] ;  /* 0x0000100410169981 */ /* 0x0104e8000c1e1900 */
[----:B------:R-:W4:Y:S04]  /*0e30*/  @!P2 LDG.E R19, desc[UR4][R18.64] ;  /* 0x000000041213a981 */ /* 0x000f28000c1e1900 */
[----:B------:R-:W4:Y:S04]  /*0e40*/  @!P1 LDG.E R25, desc[UR4][R24.64+0x10] ;  /* 0x0000100418199981 */ /* 0x000f28000c1e1900 */
[----:B0-----:R-:W4:Y:S04]  /*0e50*/  @!P2 LDG.E R26, desc[UR4][R26.64+0x14] ;  /* 0x000014041a1aa981 */ /* 0x001f28000c1e1900 */
[----:B-1----:R-:W4:Y:S01]  /*0e60*/  @!P2 LDG.E R11, desc[UR4][R10.64+0x14] ;  /* 0x000014040a0ba981 */ /* 0x002f22000c1e1900 */
[----:B------:R-:W-:-:S05]  /*0e70*/  VIADD R0, R0, 0x1 ;  /* 0x0000000100007836 */ /* 0x000fca0000000000 */
[-C--:B------:R-:W-:Y:S02]  /*0e80*/  VIMNMX.U32 R9, PT, PT, R9, R0.reuse, !PT ;  /* 0x0000000009097248 */ /* 0x080fe40007fe0000 */
[-C--:B------:R-:W-:Y:S02]  /*0e90*/  VIMNMX.U32 R3, PT, PT, R3, R0.reuse, !PT ;  /* 0x0000000003037248 */ /* 0x080fe40007fe0000 */
[----:B------:R-:W-:Y:S02]  /*0ea0*/  ISETP.GT.U32.AND P3, PT, R9, 0x7ff, PT ;  /* 0x000007ff0900780c */ /* 0x000fe40003f64070 */
[----:B------:R-:W-:Y:S02]  /*0eb0*/  ISETP.GT.U32.AND P4, PT, R3, 0x7ff, PT ;  /* 0x000007ff0300780c */ /* 0x000fe40003f84070 */
[----:B------:R-:W-:-:S04]  /*0ec0*/  VIMNMX.U32 R0, PT, PT, R23, R0, !PT ;  /* 0x0000000017007248 */ /* 0x000fc80007fe0000 */
[----:B------:R-:W-:-:S05]  /*0ed0*/  ISETP.GT.U32.AND P5, PT, R0, 0x7ff, PT ;  /* 0x000007ff0000780c */ /* 0x000fca0003fa4070 */
[----:B--2---:R-:W0:Y:S01]  /*0ee0*/  @!P3 LDC.64 R16, c[0x0][0x3b0] ;  /* 0x0000ec00ff10bb82 */ /* 0x004e220000000a00 */
[----:B------:R-:W-:-:S04]  /*0ef0*/  @!P3 VIADD R3, R4, 0x7ff ;  /* 0x000007ff0403b836 */ /* 0x000fc80000000000 */
[----:B0-----:R-:W-:-:S04]  /*0f00*/  @!P3 IMAD.WIDE.U32 R16, R3, 0x4, R16 ;  /* 0x000000040310b825 */ /* 0x001fc800078e0010 */
[C---:B-----5:R-:W-:Y:S02]  /*0f10*/  @!P0 FFMA R8, R5.reuse, R12, R8 ;  /* 0x0000000c05088223 */ /* 0x060fe40000000008 */
[----:B------:R-:W0:Y:S01]  /*0f20*/  @!P5 LDC.64 R12, c[0x0][0x3b0] ;  /* 0x0000ec00ff0cdb82 */ /* 0x000e220000000a00 */
[----:B------:R-:W-:-:S07]  /*0f30*/  @!P0 FFMA R2, R5, R7, R2 ;  /* 0x0000000705028223 */ /* 0x000fce0000000002 */
[----:B------:R-:W1:Y:S01]  /*0f40*/  @!P4 LDC.64 R6, c[0x0][0x3b0] ;  /* 0x0000ec00ff06cb82 */ /* 0x000e620000000a00 */
[----:B---3--:R-:W-:-:S07]  /*0f50*/  @!P1 FFMA R8, R21, R22, R8 ;  /* 0x0000001615089223 */ /* 0x008fce0000000008 */
[----:B------:R-:W2:Y:S01]  /*0f60*/  @!P3 LDC.64 R22, c[0x0][0x390] ;  /* 0x0000e400ff16bb82 */ /* 0x000ea20000000a00 */
[----:B----4-:R-:W-:-:S07]  /*0f70*/  @!P1 FFMA R2, R21, R25, R2 ;  /* 0x0000001915029223 */ /* 0x010fce0000000002 */
[----:B------:R-:W3:Y:S01]  /*0f80*/  @!P3 LDC.64 R20, c[0x0][0x398] ;  /* 0x0000e600ff14bb82 */ /* 0x000ee20000000a00 */
[----:B------:R-:W-:-:S07]  /*0f90*/  @!P2 FFMA R8, R19, R26, R8 ;  /* 0x0000001a1308a223 */ /* 0x000fce0000000008 */
[----:B------:R-:W4:Y:S01]  /*0fa0*/  @!P4 LDC.64 R24, c[0x0][0x390] ;  /* 0x0000e400ff18cb82 */ /* 0x000f220000000a00 */
[----:B------:R-:W-:-:S07]  /*0fb0*/  @!P2 FFMA R2, R19, R11, R2 ;  /* 0x0000000b1302a223 */ /* 0x000fce0000000002 */
[----:B------:R-:W5:Y:S08]  /*0fc0*/  @!P4 LDC.64 R26, c[0x0][0x398] ;  /* 0x0000e600ff1acb82 */ /* 0x000f700000000a00 */
[----:B------:R-:W5:Y:S01]  /*0fd0*/  @!P5 LDC.64 R10, c[0x0][0x390] ;  /* 0x0000e400ff0adb82 */ /* 0x000f620000000a00 */
[----:B------:R-:W-:-:S07]  /*0fe0*/  @!P4 IADD3 R5, PT, PT, R4, 0x800, RZ ;  /* 0x000008000405c810 */ /* 0x000fce0007ffe0ff */
[----:B------:R-:W5:Y:S01]  /*0ff0*/  @!P5 LDC.64 R18, c[0x0][0x398] ;  /* 0x0000e600ff12db82 */ /* 0x000f620000000a00 */
[----:B-1----:R-:W-:Y:S01]  /*1000*/  @!P4 IMAD.WIDE.U32 R6, R5, 0x4, R6 ;  /* 0x000000040506c825 */ /* 0x002fe200078e0006 */
[----:B------:R1:W-:Y:S03]  /*1010*/  STG.E desc[UR4][R28.64], R8 ;  /* 0x000000081c007986 */ /* 0x0003e6000c101904 */
[----:B------:R-:W-:Y:S01]  /*1020*/  @!P5 VIADD R5, R4, 0x801 ;  /* 0x000008010405d836 */ /* 0x000fe20000000000 */
[----:B------:R1:W-:Y:S04]  /*1030*/  STG.E desc[UR4][R14.64], R2 ;  /* 0x000000020e007986 */ /* 0x0003e8000c101904 */
[----:B------:R-:W1:Y:S01]  /*1040*/  @!P3 LDG.E R3, desc[UR4][R16.64] ;  /* 0x000000041003b981 */ /* 0x000e62000c1e1900 */
[----:B0-----:R-:W-:-:S03]  /*1050*/  @!P5 IMAD.WIDE.U32 R12, R5, 0x4, R12 ;  /* 0x00000004050cd825 */ /* 0x001fc600078e000c */
[----:B--2---:R-:W1:Y:S04]  /*1060*/  @!P3 LDG.E R22, desc[UR4][R22.64+0x18] ;  /* 0x000018041616b981 */ /* 0x004e68000c1e1900 */
[----:B---3--:R-:W2:Y:S04]  /*1070*/  @!P3 LDG.E R21, desc[UR4][R20.64+0x18] ;  /* 0x000018041415b981 */ /* 0x008ea8000c1e1900 */
[----:B------:R-:W3:Y:S04]  /*1080*/  @!P4 LDG.E R7, desc[UR4][R6.64] ;  /* 0x000000040607c981 */ /* 0x000ee8000c1e1900 */
[----:B----4-:R-:W3:Y:S04]  /*1090*/  @!P4 LDG.E R24, desc[UR4][R24.64+0x1c] ;  /* 0x00001c041818c981 */ /* 0x010ee8000c1e1900 */
[----:B-----5:R-:W4:Y:S04]  /*10a0*/  @!P4 LDG.E R27, desc[UR4][R26.64+0x1c] ;  /* 0x00001c041a1bc981 */ /* 0x020f28000c1e1900 */
[----:B------:R-:W5:Y:S04]  /*10b0*/  @!P5 LDG.E R13, desc[UR4][R12.64] ;  /* 0x000000040c0dd981 */ /* 0x000f68000c1e1900 */
[----:B------:R-:W5:Y:S04]  /*10c0*/  @!P5 LDG.E R10, desc[UR4][R10.64+0x20] ;  /* 0x000020040a0ad981 */ /* 0x000f68000c1e1900 */
[----:B------:R-:W5:Y:S01]  /*10d0*/  @!P5 LDG.E R19, desc[UR4][R18.64+0x20] ;  /* 0x000020041213d981 */ /* 0x000f62000c1e1900 */
[C---:B-1----:R-:W-:Y:S01]  /*10e0*/  @!P3 FFMA R8, R3.reuse, R22, R8 ;  /* 0x000000160308b223 */ /* 0x042fe20000000008 */
[----:B--2---:R-:W-:-:S03]  /*10f0*/  @!P3 FFMA R2, R3, R21, R2 ;  /* 0x000000150302b223 */ /* 0x004fc60000000002 */
[C---:B---3--:R-:W-:Y:S01]  /*1100*/  @!P4 FFMA R8, R7.reuse, R24, R8 ;  /* 0x000000180708c223 */ /* 0x048fe20000000008 */
[----:B----4-:R-:W-:-:S03]  /*1110*/  @!P4 FFMA R2, R7, R27, R2 ;  /* 0x0000001b0702c223 */ /* 0x010fc60000000002 */
[C---:B-----5:R-:W-:Y:S01]  /*1120*/  @!P5 FFMA R8, R13.reuse, R10, R8 ;  /* 0x0000000a0d08d223 */ /* 0x060fe20000000008 */
[----:B------:R-:W-:-:S04]  /*1130*/  @!P5 FFMA R2, R13, R19, R2 ;  /* 0x000000130d02d223 */ /* 0x000fc80000000002 */
[----:B------:R0:W-:Y:S04]  /*1140*/  STG.E desc[UR4][R28.64], R8 ;  /* 0x000000081c007986 */ /* 0x0001e8000c101904 */
[----:B------:R0:W-:Y:S04]  /*1150*/  STG.E desc[UR4][R14.64], R2 ;  /* 0x000000020e007986 */ /* 0x0001e8000c101904 */
[----:B------:R-:W2:Y:S01]  /*1160*/  LDG.E R5, desc[UR4][R28.64] ;  /* 0x000000041c057981 */ /* 0x000ea2000c1e1900 */
[----:B------:R-:W-:Y:S01]  /*1170*/  BSSY.RECONVERGENT B0, `(.L_x_1) ;  /* 0x0000007000007945 */ /* 0x000fe20003800200 */
[----:B------:R-:W-:Y:S01]  /*1180*/  MOV R0, 0x11e0 ;  /* 0x000011e000007802 */ /* 0x000fe20000000f00 */
[----:B--2---:R-:W1:Y:S02]  /*1190*/  F2F.F64.F32 R26, R5 ;  /* 0x00000005001a7310 */ /* 0x004e640000201800 */
[----:B-1----:R-:W-:-:S10]  /*11a0*/  DADD R6, -RZ, |R26| ;  /* 0x00000000ff067229 */ /* 0x002fd4000000051a */
[----:B------:R-:W-:Y:S01]  /*11b0*/  IMAD.MOV.U32 R12, RZ, RZ, R6 ;  /* 0x000000ffff0c7224 */ /* 0x000fe200078e0006 */
[----:B0-----:R-:W-:-:S07]  /*11c0*/  MOV R3, R7 ;  /* 0x0000000700037202 */ /* 0x001fce0000000f00 */
[----:B------:R-:W-:Y:S05]  /*11d0*/  CALL.REL.NOINC `($_Z18smoothening_kernelPfS_S_S_S_S_S_S_i$__internal_accurate_pow) ;  /* 0x0000000400e87944 */ /* 0x000fea0003c00000 */
[----:B------:R-:W-:Y:S05]  /*11e0*/  BSYNC.RECONVERGENT B0 ;  /* 0x0000000000007941 */ /* 0x000fea0003800200 */
.L_x_1:
[----:B------:R-:W-:Y:S01]  /*11f0*/  DADD R8, R26, 2 ;  /* 0x400000001a087429 */ /* 0x000fe20000000000 */
[----:B------:R-:W0:Y:S01]  /*1200*/  F2F.F64.F32 R6, R2 ;  /* 0x0000000200067310 */ /* 0x000e220000201800 */
[C---:B------:R-:W-:Y:S01]  /*1210*/  FSETP.NEU.AND P0, PT, R5.reuse, RZ, PT ;  /* 0x000000ff0500720b */ /* 0x040fe20003f0d000 */
[----:B------:R-:W-:Y:S01]  /*1220*/  BSSY.RECONVERGENT B0, `(.L_x_2) ;  /* 0x0000011000007945 */ /* 0x000fe20003800200 */
[----:B------:R-:W-:-:S06]  /*1230*/  FSETP.NEU.AND P2, PT, R5, 1, PT ;  /* 0x3f8000000500780b */ /* 0x000fcc0003f4d000 */
[----:B------:R-:W-:Y:S01]  /*1240*/  LOP3.LUT R8, R9, 0x7ff00000, RZ, 0xc0, !PT ;  /* 0x7ff0000009087812 */ /* 0x000fe200078ec0ff */
[----:B------:R-:W-:-:S03]  /*1250*/  IMAD.MOV.U32 R9, RZ, RZ, R15 ;  /* 0x000000ffff097224 */ /* 0x000fc600078e000f */
[----:B------:R-:W-:Y:S01]  /*1260*/  ISETP.NE.AND P1, PT, R8, 0x7ff00000, PT ;  /* 0x7ff000000800780c */ /* 0x000fe20003f25270 */
[----:B0-----:R-:W-:Y:S01]  /*1270*/  DADD R10, -RZ, |R6| ;  /* 0x00000000ff0a7229 */ /* 0x001fe20000000506 */
[----:B------:R-:W-:Y:S02]  /*1280*/  MOV R8, R14 ;  /* 0x0000000e00087202 */ /* 0x000fe40000000f00 */
[----:B------:R-:W-:-:S07]  /*1290*/  @!P0 CS2R R8, SRZ ;  /* 0x0000000000088805 */ /* 0x000fce000001ff00 */
[----:B------:R-:W-:Y:S02]  /*12a0*/  IMAD.MOV.U32 R12, RZ, RZ, R10 ;  /* 0x000000ffff0c7224 */ /* 0x000fe400078e000a */
[----:B------:R-:W-:Y:S01]  /*12b0*/  IMAD.MOV.U32 R3, RZ, RZ, R11 ;  /* 0x000000ffff037224 */ /* 0x000fe200078e000b */
[----:B------:R-:W-:Y:S06]  /*12c0*/  @P1 BRA `(.L_x_3) ;  /* 0x0000000000181947 */ /* 0x000fec0003800000 */
[----:B------:R-:W-:-:S13]  /*12d0*/  FSETP.NAN.AND P0, PT, R5, R5, PT ;  /* 0x000000050500720b */ /* 0x000fda0003f08000 */
[----:B------:R-:W-:Y:S01]  /*12e0*/  @P0 DADD R8, R26, 2 ;  /* 0x400000001a080429 */ /* 0x000fe20000000000 */
[----:B------:R-:W-:Y:S10]  /*12f0*/  @P0 BRA `(.L_x_3) ;  /* 0x00000000000c0947 */ /* 0x000ff40003800000 */
[----:B------:R-:W-:-:S14]  /*1300*/  DSETP.NEU.AND P0, PT, |R26|, +INF , PT ;  /* 0x7ff000001a00742a */ /* 0x000fdc0003f0d200 */
[----:B------:R-:W-:Y:S01]  /*1310*/  @!P0 IMAD.MOV.U32 R8, RZ, RZ, 0x0 ;  /* 0x00000000ff088424 */ /* 0x000fe200078e00ff */
[----:B------:R-:W-:-:S07]  /*1320*/  @!P0 MOV R9, 0x7ff00000 ;  /* 0x7ff0000000098802 */ /* 0x000fce0000000f00 */
.L_x_3:
[----:B------:R-:W-:Y:S05]  /*1330*/  BSYNC.RECONVERGENT B0 ;  /* 0x0000000000007941 */ /* 0x000fea0003800200 */
.L_x_2:
[----:B------:R-:W-:Y:S01]  /*1340*/  BSSY.RECONVERGENT B0, `(.L_x_4) ;  /* 0x0000005000007945 */ /* 0x000fe20003800200 */
[----:B------:R-:W-:Y:S02]  /*1350*/  FSEL R26, R8, RZ, P2 ;  /* 0x000000ff081a7208 */ /* 0x000fe40001000000 */
[----:B------:R-:W-:Y:S02]  /*1360*/  FSEL R27, R9, 1.875, P2 ;  /* 0x3ff00000091b7808 */ /* 0x000fe40001000000 */
[----:B------:R-:W-:-:S07]  /*1370*/  MOV R0, 0x1390 ;  /* 0x0000139000007802 */ /* 0x000fce0000000f00 */
[----:B------:R-:W-:Y:S05]  /*1380*/  CALL.REL.NOINC `($_Z18smoothening_kernelPfS_S_S_S_S_S_S_i$__internal_accurate_pow) ;  /* 0x00000004007c7944 */ /* 0x000fea0003c00000 */
[----:B------:R-:W-:Y:S05]  /*1390*/  BSYNC.RECONVERGENT B0 ;  /* 0x0000000000007941 */ /* 0x000fea0003800200 */
.L_x_4:
[----:B------:R-:W-:Y:S01]  /*13a0*/  DADD R8, R6, 2 ;  /* 0x4000000006087429 */ /* 0x000fe20000000000 */
[C---:B------:R-:W-:Y:S01]  /*13b0*/  FSETP.NEU.AND P0, PT, R2.reuse, RZ, PT ;  /* 0x000000ff0200720b */ /* 0x040fe20003f0d000 */
[----:B------:R-:W-:Y:S01]  /*13c0*/  BSSY.RECONVERGENT B0, `(.L_x_5) ;  /* 0x000000e000007945 */ /* 0x000fe20003800200 */
[----:B------:R-:W-:-:S07]  /*13d0*/  FSETP.NEU.AND P2, PT, R2, 1, PT ;  /* 0x3f8000000200780b */ /* 0x000fce0003f4d000 */
[----:B------:R-:W-:Y:S01]  /*13e0*/  LOP3.LUT R8, R9, 0x7ff00000, RZ, 0xc0, !PT ;  /* 0x7ff0000009087812 */ /* 0x000fe200078ec0ff */
[----:B------:R-:W-:-:S03]  /*13f0*/  IMAD.MOV.U32 R9, RZ, RZ, R15 ;  /* 0x000000ffff097224 */ /* 0x000fc600078e000f */
[----:B------:R-:W-:Y:S01]  /*1400*/  ISETP.NE.AND P1, PT, R8, 0x7ff00000, PT ;  /* 0x7ff000000800780c */ /* 0x000fe20003f25270 */
[----:B------:R-:W-:Y:S01]  /*1410*/  IMAD.MOV.U32 R8, RZ, RZ, R14 ;  /* 0x000000ffff087224 */ /* 0x000fe200078e000e */
[----:B------:R-:W-:-:S11]  /*1420*/  @!P0 CS2R R8, SRZ ;  /* 0x0000000000088805 */ /* 0x000fd6000001ff00 */
[----:B------:R-:W-:Y:S05]  /*1430*/  @P1 BRA `(.L_x_6) ;  /* 0x0000000000181947 */ /* 0x000fea0003800000 */
[----:B------:R-:W-:-:S13]  /*1440*/  FSETP.NAN.AND P0, PT, R2, R2, PT ;  /* 0x000000020200720b */ /* 0x000fda0003f08000 */
[----:B------:R-:W-:Y:S01]  /*1450*/  @P0 DADD R8, R6, 2 ;  /* 0x4000000006080429 */ /* 0x000fe20000000000 */
[----:B------:R-:W-:Y:S10]  /*1460*/  @P0 BRA `(.L_x_6) ;  /* 0x00000000000c0947 */ /* 0x000ff40003800000 */
[----:B------:R-:W-:-:S14]  /*1470*/  DSETP.NEU.AND P0, PT, |R6|, +INF , PT ;  /* 0x7ff000000600742a */ /* 0x000fdc0003f0d200 */
[----:B------:R-:W-:Y:S01]  /*1480*/  @!P0 MOV R8, 0x0 ;  /* 0x0000000000088802 */ /* 0x000fe20000000f00 */
[----:B------:R-:W-:-:S07]  /*1490*/  @!P0 IMAD.MOV.U32 R9, RZ, RZ, 0x7ff00000 ;  /* 0x7ff00000ff098424 */ /* 0x000fce00078e00ff */
.L_x_6:
[----:B------:R-:W-:Y:S05]  /*14a0*/  BSYNC.RECONVERGENT B0 ;  /* 0x0000000000007941 */ /* 0x000fea0003800200 */
.L_x_5:
[----:B------:R-:W-:Y:S01]  /*14b0*/  FSEL R2, R8, RZ, P2 ;  /* 0x000000ff08027208 */ /* 0x000fe20001000000 */
[----:B------:R-:W-:Y:S01]  /*14c0*/  BSSY.RECONVERGENT B0, `(.L_x_7) ;  /* 0x0000015000007945 */ /* 0x000fe20003800200 */
[----:B------:R-:W-:Y:S01]  /*14d0*/  FSEL R3, R9, 1.875, P2 ;  /* 0x3ff0000009037808 */ /* 0x000fe20001000000 */
[----:B------:R-:W-:Y:S01]  /*14e0*/  IMAD.MOV.U32 R9, RZ, RZ, 0x3fd80000 ;  /* 0x3fd80000ff097424 */ /* 0x000fe200078e00ff */
[----:B------:R-:W-:-:S04]  /*14f0*/  MOV R8, 0x0 ;  /* 0x0000000000087802 */ /* 0x000fc80000000f00 */
[----:B------:R-:W-:-:S06]  /*1500*/  DADD R26, R26, R2 ;  /* 0x000000001a1a7229 */ /* 0x000fcc0000000002 */
[----:B------:R-:W0:Y:S04]  /*1510*/  MUFU.RSQ64H R3, R27 ;  /* 0x0000001b00037308 */ /* 0x000e280000001c00 */
[----:B------:R-:W-:-:S05]  /*1520*/  VIADD R2, R27, 0xfcb00000 ;  /* 0xfcb000001b027836 */ /* 0x000fca0000000000 */
[----:B------:R-:W-:Y:S01]  /*1530*/  ISETP.GE.U32.AND P0, PT, R2, 0x7ca00000, PT ;  /* 0x7ca000000200780c */ /* 0x000fe20003f06070 */
[----:B0-----:R-:W-:-:S08]  /*1540*/  DMUL R6, R2, R2 ;  /* 0x0000000202067228 */ /* 0x001fd00000000000 */
[----:B------:R-:W-:-:S08]  /*1550*/  DFMA R6, R26, -R6, 1 ;  /* 0x3ff000001a06742b */ /* 0x000fd00000000806 */
[----:B------:R-:W-:Y:S02]  /*1560*/  DFMA R8, R6, R8, 0.5 ;  /* 0x3fe000000608742b */ /* 0x000fe40000000008 */
[----:B------:R-:W-:-:S08]  /*1570*/  DMUL R6, R2, R6 ;  /* 0x0000000602067228 */ /* 0x000fd00000000000 */
[----:B------:R-:W-:-:S08]  /*1580*/  DFMA R10, R8, R6, R2 ;  /* 0x00000006080a722b */ /* 0x000fd00000000002 */
[----:B------:R-:W-:Y:S02]  /*1590*/  DMUL R12, R26, R10 ;  /* 0x0000000a1a0c7228 */ /* 0x000fe40000000000 */
[----:B------:R-:W-:Y:S01]  /*15a0*/  VIADD R9, R11, 0xfff00000 ;  /* 0xfff000000b097836 */ /* 0x000fe20000000000 */
[----:B------:R-:W-:-:S05]  /*15b0*/  MOV R8, R10 ;  /* 0x0000000a00087202 */ /* 0x000fca0000000f00 */
[----:B------:R-:W-:-:S08]  /*15c0*/  DFMA R14, R12, -R12, R26 ;  /* 0x8000000c0c0e722b */ /* 0x000fd0000000001a */
[----:B------:R-:W-:Y:S01]  /*15d0*/  DFMA R6, R14, R8, R12 ;  /* 0x000000080e06722b */ /* 0x000fe2000000000c */
[----:B------:R-:W-:Y:S10]  /*15e0*/  @!P0 BRA `(.L_x_8) ;  /* 0x0000000000088947 */ /* 0x000ff40003800000 */
[----:B------:R-:W-:-:S07]  /*15f0*/  MOV R0, 0x1610 ;  /* 0x0000161000007802 */ /* 0x000fce0000000f00 */
[----:B------:R-:W-:Y:S05]  /*1600*/  CALL.REL.NOINC `($__internal_0_$__cuda_sm20_dsqrt_rn_f64_mediumpath_v1) ;  /* 0x0000000000207944 */ /* 0x000fea0003c00000 */
.L_x_8:
[----:B------:R-:W-:Y:S05]  /*1610*/  BSYNC.RECONVERGENT B0 ;  /* 0x0000000000007941 */ /* 0x000fea0003800200 */
.L_x_7:
[----:B------:R-:W0:Y:S01]  /*1620*/  LDC.64 R2, c[0x0][0x3b8] ;  /* 0x0000ee00ff027b82 */ /* 0x000e220000000a00 */
[----:B------:R-:W1:Y:S02]  /*1630*/  F2F.F32.F64 R6, R6 ;  /* 0x0000000600067310 */ /* 0x000e640000301000 */
[----:B-1----:R-:W-:Y:S01]  /*1640*/  FSETP.GT.AND P0, PT, R6, 80, PT ;  /* 0x42a000000600780b */ /* 0x002fe20003f04000 */
[----:B0-----:R-:W-:-:S03]  /*1650*/  IMAD.WIDE R4, R4, 0x4, R2 ;  /* 0x0000000404047825 */ /* 0x001fc600078e0202 */
[----:B------:R-:W-:-:S05]  /*1660*/  FSEL R3, RZ, 255, !P0 ;  /* 0x437f0000ff037808 */ /* 0x000fca0004000000 */
[----:B------:R-:W-:Y:S01]  /*1670*/  STG.E desc[UR4][R4.64], R3 ;  /* 0x0000000304007986 */ /* 0x000fe2000c101904 */
[----:B------:R-:W-:Y:S05]  /*1680*/  EXIT ;  /* 0x000000000000794d */ /* 0x000fea0003800000 */
        .weak           $__internal_0_$__cuda_sm20_dsqrt_rn_f64_mediumpath_v1
        .type           $__internal_0_$__cuda_sm20_dsqrt_rn_f64_mediumpath_v1,@function
        .size           $__internal_0_$__cuda_sm20_dsqrt_rn_f64_mediumpath_v1,($_Z18smoothening_kernelPfS_S_S_S_S_S_S_i$__internal_accurate_pow - $__internal_0_$__cuda_sm20_dsqrt_rn_f64_mediumpath_v1)
$__internal_0_$__cuda_sm20_dsqrt_rn_f64_mediumpath_v1:
[----:B------:R-:W-:Y:S01]  /*1690*/  ISETP.GE.U32.AND P0, PT, R2, -0x3400000, PT ;  /* 0xfcc000000200780c */ /* 0x000fe20003f06070 */
[----:B------:R-:W-:Y:S01]  /*16a0*/  BSSY.RECONVERGENT B1, `(.L_x_9) ;  /* 0x0000028000017945 */ /* 0x000fe20003800200 */
[----:B------:R-:W-:Y:S01]  /*16b0*/  IMAD.MOV.U32 R8, RZ, RZ, R10 ;  /* 0x000000ffff087224 */ /* 0x000fe200078e000a */
[----:B------:R-:W-:Y:S01]  /*16c0*/  MOV R7, R27 ;  /* 0x0000001b00077202 */ /* 0x000fe20000000f00 */
[----:B------:R-:W-:Y:S02]  /*16d0*/  IMAD.MOV.U32 R6, RZ, RZ, R26 ;  /* 0x000000ffff067224 */ /* 0x000fe400078e001a */
[----:B------:R-:W-:Y:S02]  /*16e0*/  IMAD.MOV.U32 R2, RZ, RZ, R14 ;  /* 0x000000ffff027224 */ /* 0x000fe400078e000e */
[----:B------:R-:W-:-:S05]  /*16f0*/  IMAD.MOV.U32 R3, RZ, RZ, R15 ;  /* 0x000000ffff037224 */ /* 0x000fca00078e000f */
[----:B------:R-:W-:Y:S05]  /*1700*/  @!P0 BRA `(.L_x_10) ;  /* 0x0000000000208947 */ /* 0x000fea0003800000 */
[----:B------:R-:W-:-:S10]  /*1710*/  DFMA.RM R2, R2, R8, R12 ;  /* 0x000000080202722b */ /* 0x000fd4000000400c */
[----:B------:R-:W-:-:S04]  /*1720*/  IADD3 R8, P0, PT, R2, 0x1, RZ ;  /* 0x0000000102087810 */ /* 0x000fc80007f1e0ff */
[----:B------:R-:W-:-:S06]  /*1730*/  IADD3.X R9, PT, PT, RZ, R3, RZ, P0, !PT ;  /* 0x00000003ff097210 */ /* 0x000fcc00007fe4ff */
[----:B------:R-:W-:-:S08]  /*1740*/  DFMA.RP R6, -R2, R8, R6 ;  /* 0x000000080206722b */ /* 0x000fd00000008106 */
[----:B------:R-:W-:-:S06]  /*1750*/  DSETP.GT.AND P0, PT, R6, RZ, PT ;  /* 0x000000ff0600722a */ /* 0x000fcc0003f04000 */
[----:B------:R-:W-:Y:S02]  /*1760*/  FSEL R2, R8, R2, P0 ;  /* 0x0000000208027208 */ /* 0x000fe40000000000 */
[----:B------:R-:W-:Y:S01]  /*1770*/  FSEL R3, R9, R3, P0 ;  /* 0x0000000309037208 */ /* 0x000fe20000000000 */
[----:B------:R-:W-:Y:S06]  /*1780*/  BRA `(.L_x_11) ;  /* 0x0000000000647947 */ /* 0x000fec0003800000 */
.L_x_10:
[----:B------:R-:W-:-:S14]  /*1790*/  DSETP.NE.AND P0, PT, R6, RZ, PT ;  /* 0x000000ff0600722a */ /* 0x000fdc0003f05000 */
[----:B------:R-:W-:Y:S05]  /*17a0*/  @!P0 BRA `(.L_x_12) ;  /* 0x0000000000588947 */ /* 0x000fea0003800000 */
[----:B------:R-:W-:-:S13]  /*17b0*/  ISETP.GE.AND P0, PT, R7, RZ, PT ;  /* 0x000000ff0700720c */ /* 0x000fda0003f06270 */
[----:B------:R-:W-:Y:S02]  /*17c0*/  @!P0 IMAD.MOV.U32 R2, RZ, RZ, 0x0 ;  /* 0x00000000ff028424 */ /* 0x000fe400078e00ff */
[----:B------:R-:W-:Y:S01]  /*17d0*/  @!P0 IMAD.MOV.U32 R3, RZ, RZ, -0x80000 ;  /* 0xfff80000ff038424 */ /* 0x000fe200078e00ff */
[----:B------:R-:W-:Y:S06]  /*17e0*/  @!P0 BRA `(.L_x_11) ;  /* 0x00000000004c8947 */ /* 0x000fec0003800000 */
[----:B------:R-:W-:-:S13]  /*17f0*/  ISETP.GT.AND P0, PT, R7, 0x7fefffff, PT ;  /* 0x7fefffff0700780c */ /* 0x000fda0003f04270 */
[----:B------:R-:W-:Y:S05]  /*1800*/  @P0 BRA `(.L_x_12) ;  /* 0x0000000000400947 */ /* 0x000fea0003800000 */
[----:B------:R-:W-:Y:S01]  /*1810*/  DMUL R2, R6, 8.11296384146066816958e+31 ;  /* 0x4690000006027828 */ /* 0x000fe20000000000 */
[----:B------:R-:W-:Y:S01]  /*1820*/  IMAD.MOV.U32 R10, RZ, RZ, 0x0 ;  /* 0x00000000ff0a7424 */ /* 0x000fe200078e00ff */
[----:B------:R-:W-:Y:S01]  /*1830*/  MOV R6, RZ ;  /* 0x000000ff00067202 */ /* 0x000fe20000000f00 */
[----:B------:R-:W-:-:S03]  /*1840*/  IMAD.MOV.U32 R11, RZ, RZ, 0x3fd80000 ;  /* 0x3fd80000ff0b7424 */ /* 0x000fc600078e00ff */
[----:B------:R-:W0:Y:S02]  /*1850*/  MUFU.RSQ64H R7, R3 ;  /* 0x0000000300077308 */ /* 0x000e240000001c00 */
[----:B0-----:R-:W-:-:S08]  /*1860*/  DMUL R8, R6, R6 ;  /* 0x0000000606087228 */ /* 0x001fd00000000000 */
[----:B------:R-:W-:-:S08]  /*1870*/  DFMA R8, R2, -R8, 1 ;  /* 0x3ff000000208742b */ /* 0x000fd00000000808 */
[----:B------:R-:W-:Y:S02]  /*1880*/  DFMA R10, R8, R10, 0.5 ;  /* 0x3fe00000080a742b */ /* 0x000fe4000000000a */
[----:B------:R-:W-:-:S08]  /*1890*/  DMUL R8, R6, R8 ;  /* 0x0000000806087228 */ /* 0x000fd00000000000 */
[----:B------:R-:W-:-:S08]  /*18a0*/  DFMA R8, R10, R8, R6 ;  /* 0x000000080a08722b */ /* 0x000fd00000000006 */
[----:B------:R-:W-:Y:S02]  /*18b0*/  DMUL R6, R2, R8 ;  /* 0x0000000802067228 */ /* 0x000fe40000000000 */
[----:B------:R-:W-:-:S06]  /*18c0*/  IADD3 R9, PT, PT, R9, -0x100000, RZ ;  /* 0xfff0000009097810 */ /* 0x000fcc0007ffe0ff */
[----:B------:R-:W-:-:S08]  /*18d0*/  DFMA R10, R6, -R6, R2 ;  /* 0x80000006060a722b */ /* 0x000fd00000000002 */
[----:B------:R-:W-:-:S10]  /*18e0*/  DFMA R2, R8, R10, R6 ;  /* 0x0000000a0802722b */ /* 0x000fd40000000006 */
[----:B------:R-:W-:Y:S01]  /*18f0*/  VIADD R3, R3, 0xfcb00000 ;  /* 0xfcb0000003037836 */ /* 0x000fe20000000000 */
[----:B------:R-:W-:Y:S06]  /*1900*/  BRA `(.L_x_11) ;  /* 0x0000000000047947 */ /* 0x000fec0003800000 */
.L_x_12:
[----:B------:R-:W-:-:S11]  /*1910*/  DADD R2, R6, R6 ;  /* 0x0000000006027229 */ /* 0x000fd60000000006 */
.L_x_11:
[----:B------:R-:W-:Y:S05]  /*1920*/  BSYNC.RECONVERGENT B1 ;  /* 0x0000000000017941 */ /* 0x000fea0003800200 */
.L_x_9:
[----:B------:R-:W-:Y:S01]  /*1930*/  MOV R7, R3 ;  /* 0x0000000300077202 */ /* 0x000fe20000000f00 */
[----:B------:R-:W-:Y:S02]  /*1940*/  HFMA2 R3, -RZ, RZ, 0, 0 ;  /* 0x00000000ff037431 */ /* 0x000fe400000001ff */
[----:B------:R-:W-:Y:S02]  /*1950*/  IMAD.MOV.U32 R6, RZ, RZ, R2 ;  /* 0x000000ffff067224 */ /* 0x000fe400078e0002 */
[----:B------:R-:W-:-:S04]  /*1960*/  IMAD.MOV.U32 R2, RZ, RZ, R0 ;  /* 0x000000ffff027224 */ /* 0x000fc800078e0000 */
[----:B------:R-:W-:Y:S05]  /*1970*/  RET.REL.NODEC R2 `(_Z18smoothening_kernelPfS_S_S_S_S_S_S_i) ;  /* 0xffffffe402a07950 */ /* 0x000fea0003c3ffff */
        .type           $_Z18smoothening_kernelPfS_S_S_S_S_S_S_i$__internal_accurate_pow,@function
        .size           $_Z18smoothening_kernelPfS_S_S_S_S_S_S_i$__internal_accurate_pow,(.L_x_16 - $_Z18smoothening_kernelPfS_S_S_S_S_S_S_i$__internal_accurate_pow)
$_Z18smoothening_kernelPfS_S_S_S_S_S_S_i$__internal_accurate_pow:
[----:B------:R-:W-:Y:S01]  /*1980*/  ISETP.GT.U32.AND P0, PT, R3, 0xfffff, PT ;  /* 0x000fffff0300780c */ /* 0x000fe20003f04070 */
[----:B------:R-:W-:Y:S01]  /*1990*/  IMAD.MOV.U32 R8, RZ, RZ, R12 ;  /* 0x000000ffff087224 */ /* 0x000fe200078e000c */
[----:B------:R-:W-:Y:S01]  /*19a0*/  MOV R9, R3 ;  /* 0x0000000300097202 */ /* 0x000fe20000000f00 */
[--C-:B------:R-:W-:Y:S01]  /*19b0*/  IMAD.MOV.U32 R10, RZ, RZ, R3.reuse ;  /* 0x000000ffff0a7224 */ /* 0x100fe200078e0003 */
[----:B------:R-:W-:Y:S01]  /*19c0*/  MOV R16, RZ ;  /* 0x000000ff00107202 */ /* 0x000fe20000000f00 */
[----:B------:R-:W-:Y:S01]  /*19d0*/  IMAD.MOV.U32 R18, RZ, RZ, 0x41ad3b5a ;  /* 0x41ad3b5aff127424 */ /* 0x000fe200078e00ff */
[----:B------:R-:W-:Y:S01]  /*19e0*/  MOV R19, 0x3ed0f5d2 ;  /* 0x3ed0f5d200137802 */ /* 0x000fe20000000f00 */
[----:B------:R-:W-:Y:S01]  /*19f0*/  UMOV UR6, 0x7d2cafe2 ;  /* 0x7d2cafe200067882 */ /* 0x000fe20000000000 */
[----:B------:R-:W-:Y:S01]  /*1a00*/  UMOV UR7, 0x3eb0f5ff ;  /* 0x3eb0f5ff00077882 */ /* 0x000fe20000000000 */
[----:B------:R-:W-:Y:S01]  /*1a10*/  SHF.R.U32.HI R3, RZ, 0x14, R3 ;  /* 0x00000014ff037819 */ /* 0x000fe20000011603 */
[----:B------:R-:W-:Y:S01]  /*1a20*/  UMOV UR8, 0x3b39803f ;  /* 0x3b39803f00087882 */ /* 0x000fe20000000000 */
[----:B------:R-:W-:-:S02]  /*1a30*/  UMOV UR9, 0x3c7abc9e ;  /* 0x3c7abc9e00097882 */ /* 0x000fc40000000000 */
[----:B------:R-:W-:-:S10]  /*1a40*/  @!P0 DMUL R8, R8, 1.80143985094819840000e+16 ;  /* 0x4350000008088828 */ /* 0x000fd40000000000 */
[----:B------:R-:W-:Y:S01]  /*1a50*/  @!P0 MOV R10, R9 ;  /* 0x00000009000a8202 */ /* 0x000fe20000000f00 */
[----:B------:R-:W-:Y:S01]  /*1a60*/  @!P0 IMAD.MOV.U32 R12, RZ, RZ, R8 ;  /* 0x000000ffff0c8224 */ /* 0x000fe200078e0008 */
[----:B------:R-:W-:Y:S02]  /*1a70*/  @!P0 LEA.HI R3, R9, 0xffffffca, RZ, 0xc ;  /* 0xffffffca09038811 */ /* 0x000fe400078f60ff */
[----:B------:R-:W-:-:S03]  /*1a80*/  LOP3.LUT R10, R10, 0x800fffff, RZ, 0xc0, !PT ;  /* 0x800fffff0a0a7812 */ /* 0x000fc600078ec0ff */
[----:B------:R-:W-:Y:S01]  /*1a90*/  VIADD R8, R3, 0xfffffc01 ;  /* 0xfffffc0103087836 */ /* 0x000fe20000000000 */
[----:B------:R-:W-:-:S04]  /*1aa0*/  LOP3.LUT R13, R10, 0x3ff00000, RZ, 0xfc, !PT ;  /* 0x3ff000000a0d7812 */ /* 0x000fc800078efcff */
[----:B------:R-:W-:-:S13]  /*1ab0*/  ISETP.GE.U32.AND P1, PT, R13, 0x3ff6a09f, PT ;  /* 0x3ff6a09f0d00780c */ /* 0x000fda0003f26070 */
[----:B------:R-:W-:Y:S02]  /*1ac0*/  @P1 IADD3 R11, PT, PT, R13, -0x100000, RZ ;  /* 0xfff000000d0b1810 */ /* 0x000fe40007ffe0ff */
[----:B------:R-:W-:-:S03]  /*1ad0*/  @P1 IADD3 R8, PT, PT, R3, -0x3fe, RZ ;  /* 0xfffffc0203081810 */ /* 0x000fc60007ffe0ff */
[----:B------:R-:W-:-:S06]  /*1ae0*/  @P1 IMAD.MOV.U32 R13, RZ, RZ, R11 ;  /* 0x000000ffff0d1224 */ /* 0x000fcc00078e000b */
[C---:B------:R-:W-:Y:S02]  /*1af0*/  DADD R14, R12.reuse, 1 ;  /* 0x3ff000000c0e7429 */ /* 0x040fe40000000000 */
[----:B------:R-:W-:-:S04]  /*1b00*/  DADD R12, R12, -1 ;  /* 0xbff000000c0c7429 */ /* 0x000fc80000000000 */
[----:B------:R-:W0:Y:S02]  /*1b10*/  MUFU.RCP64H R17, R15 ;  /* 0x0000000f00117308 */ /* 0x000e240000001800 */
[----:B0-----:R-:W-:-:S08]  /*1b20*/  DFMA R10, -R14, R16, 1 ;  /* 0x3ff000000e0a742b */ /* 0x001fd00000000110 */
[----:B------:R-:W-:-:S08]  /*1b30*/  DFMA R10, R10, R10, R10 ;  /* 0x0000000a0a0a722b */ /* 0x000fd0000000000a */
[----:B------:R-:W-:-:S08]  /*1b40*/  DFMA R16, R16, R10, R16 ;  /* 0x0000000a1010722b */ /* 0x000fd00000000010 */
[----:B------:R-:W-:-:S08]  /*1b50*/  DMUL R10, R12, R16 ;  /* 0x000000100c0a7228 */ /* 0x000fd00000000000 */
[----:B------:R-:W-:-:S08]  /*1b60*/  DFMA R10, R12, R16, R10 ;  /* 0x000000100c0a722b */ /* 0x000fd0000000000a */
[----:B------:R-:W-:-:S08]  /*1b70*/  DMUL R22, R10, R10 ;  /* 0x0000000a0a167228 */ /* 0x000fd00000000000 */
[----:B------:R-:W-:Y:S01]  /*1b80*/  DFMA R14, R22, UR6, R18 ;  /* 0x00000006160e7c2b */ /* 0x000fe20008000012 */
[----:B------:R-:W-:Y:S01]  /*1b90*/  UMOV UR6, 0x75488a3f ;  /* 0x75488a3f00067882 */ /* 0x000fe20000000000 */
[----:B------:R-:W-:-:S06]  /*1ba0*/  UMOV UR7, 0x3ef3b20a ;  /* 0x3ef3b20a00077882 */ /* 0x000fcc0000000000 */
[----:B------:R-:W-:Y:S01]  /*1bb0*/  DFMA R14, R22, R14, UR6 ;  /* 0x00000006160e7e2b */ /* 0x000fe2000800000e */
[----:B------:R-:W-:Y:S01]  /*1bc0*/  UMOV UR6, 0xe4faecd5 ;  /* 0xe4faecd500067882 */ /* 0x000fe20000000000 */
[----:B------:R-:W-:-:S06]  /*1bd0*/  UMOV UR7, 0x3f1745cd ;  /* 0x3f1745cd00077882 */ /* 0x000fcc0000000000 */
[----:B------:R-:W-:Y:S01]  /*1be0*/  DFMA R14, R22, R14, UR6 ;  /* 0x00000006160e7e2b */ /* 0x000fe2000800000e */
[----:B------:R-:W-:Y:S01]  /*1bf0*/  UMOV UR6, 0x258a578b ;  /* 0x258a578b00067882 */ /* 0x000fe20000000000 */
[----:B------:R-:W-:-:S06]  /*1c00*/  UMOV UR7, 0x3f3c71c7 ;  /* 0x3f3c71c700077882 */ /* 0x000fcc0000000000 */
[----:B------:R-:W-:Y:S01]  /*1c10*/  DFMA R20, R22, R14, UR6 ;  /* 0x0000000616147e2b */ /* 0x000fe2000800000e */
[----:B------:R-:W-:Y:S01]  /*1c20*/  UMOV UR6, 0x9242b910 ;  /* 0x9242b91000067882 */ /* 0x000fe20000000000 */
[----:B------:R-:W-:Y:S01]  /*1c30*/  UMOV UR7, 0x3f624924 ;  /* 0x3f62492400077882 */ /* 0x000fe20000000000 */
[----:B------:R-:W-:-:S05]  /*1c40*/  DADD R14, R12, -R10 ;  /* 0x000000000c0e7229 */ /* 0x000fca000000080a */
[----:B------:R-:W-:Y:S01]  /*1c50*/  DFMA R20, R22, R20, UR6 ;  /* 0x0000000616147e2b */ /* 0x000fe20008000014 */
[----:B------:R-:W-:Y:S01]  /*1c60*/  UMOV UR6, 0x99999dfb ;  /* 0x99999dfb00067882 */ /* 0x000fe20000000000 */
[----:B------:R-:W-:Y:S01]  /*1c70*/  UMOV UR7, 0x3f899999 ;  /* 0x3f89999900077882 */ /* 0x000fe20000000000 */
[----:B------:R-:W-:-:S05]  /*1c80*/  DADD R14, R14, R14 ;  /* 0x000000000e0e7229 */ /* 0x000fca000000000e */
[----:B------:R-:W-:Y:S01]  /*1c90*/  DFMA R20, R22, R20, UR6 ;  /* 0x0000000616147e2b */ /* 0x000fe20008000014 */
[----:B------:R-:W-:Y:S01]  /*1ca0*/  UMOV UR6, 0x55555555 ;  /* 0x5555555500067882 */ /* 0x000fe20000000000 */
[----:B------:R-:W-:Y:S01]  /*1cb0*/  UMOV UR7, 0x3fb55555 ;  /* 0x3fb5555500077882 */ /* 0x000fe20000000000 */
[----:B------:R-:W-:-:S05]  /*1cc0*/  DFMA R14, R12, -R10, R14 ;  /* 0x8000000a0c0e722b */ /* 0x000fca000000000e */
[----:B------:R-:W-:-:S03]  /*1cd0*/  DFMA R12, R22, R20, UR6 ;  /* 0x00000006160c7e2b */ /* 0x000fc60008000014 */
[----:B------:R-:W-:Y:S02]  /*1ce0*/  DMUL R14, R16, R14 ;  /* 0x0000000e100e7228 */ /* 0x000fe40000000000 */
[----:B------:R-:W-:-:S03]  /*1cf0*/  DMUL R16, R10, R10 ;  /* 0x0000000a0a107228 */ /* 0x000fc60000000000 */
[----:B------:R-:W-:Y:S01]  /*1d00*/  DADD R18, -R12, UR6 ;  /* 0x000000060c127e29 */ /* 0x000fe20008000100 */
[----:B------:R-:W-:Y:S01]  /*1d10*/  UMOV UR6, 0xb9e7b0 ;  /* 0x00b9e7b000067882 */ /* 0x000fe20000000000 */
[----:B------:R-:W-:-:S03]  /*1d20*/  UMOV UR7, 0x3c46a4cb ;  /* 0x3c46a4cb00077882 */ /* 0x000fc60000000000 */
[----:B------:R-:W-:-:S03]  /*1d30*/  DFMA R24, R10, R10, -R16 ;  /* 0x0000000a0a18722b */ /* 0x000fc60000000810 */
[----:B------:R-:W-:Y:S02]  /*1d40*/  DFMA R18, R22, R20, R18 ;  /* 0x000000141612722b */ /* 0x000fe40000000012 */
[----:B------:R-:W-:Y:S01]  /*1d50*/  DMUL R20, R10, R16 ;  /* 0x000000100a147228 */ /* 0x000fe20000000000 */
[----:B------:R-:W-:Y:S01]  /*1d60*/  VIADD R23, R15, 0x100000 ;  /* 0x001000000f177836 */ /* 0x000fe20000000000 */
[----:B------:R-:W-:-:S04]  /*1d70*/  MOV R22, R14 ;  /* 0x0000000e00167202 */ /* 0x000fc80000000f00 */
[----:B------:R-:W-:Y:S01]  /*1d80*/  DADD R18, R18, -UR6 ;  /* 0x8000000612127e29 */ /* 0x000fe20008000000 */
[----:B------:R-:W-:Y:S01]  /*1d90*/  UMOV UR6, 0x80000000 ;  /* 0x8000000000067882 */ /* 0x000fe20000000000 */
[C---:B------:R-:W-:Y:S01]  /*1da0*/  DFMA R22, R10.reuse, R22, R24 ;  /* 0x000000160a16722b */ /* 0x040fe20000000018 */
[----:B------:R-:W-:Y:S01]  /*1db0*/  UMOV UR7, 0x43300000 ;  /* 0x4330000000077882 */ /* 0x000fe20000000000 */
[----:B------:R-:W-:-:S08]  /*1dc0*/  DFMA R24, R10, R16, -R20 ;  /* 0x000000100a18722b */ /* 0x000fd00000000814 */
[----:B------:R-:W-:Y:S02]  /*1dd0*/  DFMA R24, R14, R16, R24 ;  /* 0x000000100e18722b */ /* 0x000fe40000000018 */
[----:B------:R-:W-:-:S06]  /*1de0*/  DADD R16, R12, R18 ;  /* 0x000000000c107229 */ /* 0x000fcc0000000012 */
[----:B------:R-:W-:Y:S02]  /*1df0*/  DFMA R22, R10, R22, R24 ;  /* 0x000000160a16722b */ /* 0x000fe40000000018 */
[----:B------:R-:W-:Y:S02]  /*1e00*/  DADD R24, R12, -R16 ;  /* 0x000000000c187229 */ /* 0x000fe40000000810 */
[----:B------:R-:W-:-:S06]  /*1e10*/  DMUL R12, R16, R20 ;  /* 0x00000014100c7228 */ /* 0x000fcc0000000000 */
[----:B------:R-:W-:Y:S02]  /*1e20*/  DADD R24, R18, R24 ;  /* 0x0000000012187229 */ /* 0x000fe40000000018 */
[----:B------:R-:W-:-:S08]  /*1e30*/  DFMA R18, R16, R20, -R12 ;  /* 0x000000141012722b */ /* 0x000fd0000000080c */
[----:B------:R-:W-:-:S08]  /*1e40*/  DFMA R18, R16, R22, R18 ;  /* 0x000000161012722b */ /* 0x000fd00000000012 */
[----:B------:R-:W-:-:S08]  /*1e50*/  DFMA R24, R24, R20, R18 ;  /* 0x000000141818722b */ /* 0x000fd00000000012 */
[----:B------:R-:W-:-:S08]  /*1e60*/  DADD R16, R12, R24 ;  /* 0x000000000c107229 */ /* 0x000fd00000000018 */
[--C-:B------:R-:W-:Y:S02]  /*1e70*/  DADD R18, R10, R16.reuse ;  /* 0x000000000a127229 */ /* 0x100fe40000000010 */
[----:B------:R-:W-:-:S06]  /*1e80*/  DADD R12, R12, -R16 ;  /* 0x000000000c0c7229 */ /* 0x000fcc0000000810 */
[----:B------:R-:W-:Y:S02]  /*1e90*/  DADD R10, R10, -R18 ;  /* 0x000000000a0a7229 */ /* 0x000fe40000000812 */
[----:B------:R-:W-:-:S06]  /*1ea0*/  DADD R12, R24, R12 ;  /* 0x00000000180c7229 */ /* 0x000fcc000000000c */
[----:B------:R-:W-:-:S08]  /*1eb0*/  DADD R10, R16, R10 ;  /* 0x00000000100a7229 */ /* 0x000fd0000000000a */
[----:B------:R-:W-:-:S08]  /*1ec0*/  DADD R10, R12, R10 ;  /* 0x000000000c0a7229 */ /* 0x000fd0000000000a */
[----:B------:R-:W-:Y:S01]  /*1ed0*/  DADD R14, R14, R10 ;  /* 0x000000000e0e7229 */ /* 0x000fe2000000000a */
[----:B------:R-:W-:Y:S01]  /*1ee0*/  LOP3.LUT R10, R8, 0x80000000, RZ, 0x3c, !PT ;  /* 0x80000000080a7812 */ /* 0x000fe200078e3cff */
[----:B------:R-:W-:-:S06]  /*1ef0*/  IMAD.MOV.U32 R11, RZ, RZ, 0x43300000 ;  /* 0x43300000ff0b7424 */ /* 0x000fcc00078e00ff */
[----:B------:R-:W-:Y:S02]  /*1f00*/  DADD R12, R18, R14 ;  /* 0x00000000120c7229 */ /* 0x000fe4000000000e */
[----:B------:R-:W-:Y:S01]  /*1f10*/  DADD R10, R10, -UR6 ;  /* 0x800000060a0a7e29 */ /* 0x000fe20008000000 */
[----:B------:R-:W-:Y:S01]  /*1f20*/  UMOV UR6, 0xfefa39ef ;  /* 0xfefa39ef00067882 */ /* 0x000fe20000000000 */
[----:B------:R-:W-:-:S04]  /*1f30*/  UMOV UR7, 0x3fe62e42 ;  /* 0x3fe62e4200077882 */ /* 0x000fc80000000000 */
[--C-:B------:R-:W-:Y:S02]  /*1f40*/  DADD R18, R18, -R12.reuse ;  /* 0x0000000012127229 */ /* 0x100fe4000000080c */
[----:B------:R-:W-:-:S06]  /*1f50*/  DFMA R8, R10, UR6, R12 ;  /* 0x000000060a087c2b */ /* 0x000fcc000800000c */
[----:B------:R-:W-:Y:S02]  /*1f60*/  DADD R18, R14, R18 ;  /* 0x000000000e127229 */ /* 0x000fe40000000012 */
[----:B------:R-:W-:-:S08]  /*1f70*/  DFMA R16, R10, -UR6, R8 ;  /* 0x800000060a107c2b */ /* 0x000fd00008000008 */
[----:B------:R-:W-:-:S08]  /*1f80*/  DADD R16, -R12, R16 ;  /* 0x000000000c107229 */ /* 0x000fd00000000110 */
[----:B------:R-:W-:-:S08]  /*1f90*/  DADD R16, R18, -R16 ;  /* 0x0000000012107229 */ /* 0x000fd00000000810 */
[----:B------:R-:W-:-:S08]  /*1fa0*/  DFMA R16, R10, UR8, R16 ;  /* 0x000000080a107c2b */ /* 0x000fd00008000010 */
[----:B------:R-:W-:-:S08]  /*1fb0*/  DADD R10, R8, R16 ;  /* 0x00000000080a7229 */ /* 0x000fd00000000010 */
[----:B------:R-:W-:Y:S02]  /*1fc0*/  DADD R8, R8, -R10 ;  /* 0x0000000008087229 */ /* 0x000fe4000000080a */
[----:B------:R-:W-:-:S06]  /*1fd0*/  DMUL R12, R10, 2 ;  /* 0x400000000a0c7828 */ /* 0x000fcc0000000000 */
[----:B------:R-:W-:Y:S02]  /*1fe0*/  DADD R16, R16, R8 ;  /* 0x0000000010107229 */ /* 0x000fe40000000008 */
[----:B------:R-:W-:Y:S01]  /*1ff0*/  DFMA R10, R10, 2, -R12 ;  /* 0x400000000a0a782b */ /* 0x000fe2000000080c */
[----:B------:R-:W-:Y:S01]  /*2000*/  MOV R8, 0x652b82fe ;  /* 0x652b82fe00087802 */ /* 0x000fe20000000f00 */
[----:B------:R-:W-:-:S06]  /*2010*/  IMAD.MOV.U32 R9, RZ, RZ, 0x3ff71547 ;  /* 0x3ff71547ff097424 */ /* 0x000fcc00078e00ff */
[----:B------:R-:W-:-:S08]  /*2020*/  DFMA R16, R16, 2, R10 ;  /* 0x400000001010782b */ /* 0x000fd0000000000a */
[----:B------:R-:W-:-:S08]  /*2030*/  DADD R10, R12, R16 ;  /* 0x000000000c0a7229 */ /* 0x000fd00000000010 */
[----:B------:R-:W-:Y:S02]  /*2040*/  DFMA R8, R10, R8, 6.75539944105574400000e+15 ;  /* 0x433800000a08742b */ /* 0x000fe40000000008 */
[----:B------:R-:W-:Y:S01]  /*2050*/  FSETP.GEU.AND P0, PT, |R11|, 4.1917929649353027344, PT ;  /* 0x4086232b0b00780b */ /* 0x000fe20003f0e200 */
[----:B------:R-:W-:-:S05]  /*2060*/  DADD R12, R12, -R10 ;  /* 0x000000000c0c7229 */ /* 0x000fca000000080a */
[----:B------:R-:W-:-:S03]  /*2070*/  DADD R14, R8, -6.75539944105574400000e+15 ;  /* 0xc3380000080e7429 */ /* 0x000fc60000000000 */
[----:B------:R-:W-:-:S05]  /*2080*/  DADD R16, R16, R12 ;  /* 0x0000000010107229 */ /* 0x000fca000000000c */
[----:B------:R-:W-:Y:S01]  /*2090*/  DFMA R18, R14, -UR6, R10 ;  /* 0x800000060e127c2b */ /* 0x000fe2000800000a */
[----:B------:R-:W-:Y:S01]  /*20a0*/  UMOV UR6, 0x3b39803f ;  /* 0x3b39803f00067882 */ /* 0x000fe20000000000 */
[----:B------:R-:W-:-:S06]  /*20b0*/  UMOV UR7, 0x3c7abc9e ;  /* 0x3c7abc9e00077882 */ /* 0x000fcc0000000000 */
[----:B------:R-:W-:Y:S01]  /*20c0*/  DFMA R14, R14, -UR6, R18 ;  /* 0x800000060e0e7c2b */ /* 0x000fe20008000012 */
[----:B------:R-:W-:Y:S01]  /*20d0*/  UMOV UR6, 0x69ce2bdf ;  /* 0x69ce2bdf00067882 */ /* 0x000fe20000000000 */
[----:B------:R-:W-:Y:S01]  /*20e0*/  MOV R18, 0xfca213ea ;  /* 0xfca213ea00127802 */ /* 0x000fe20000000f00 */
[----:B------:R-:W-:Y:S01]  /*20f0*/  IMAD.MOV.U32 R19, RZ, RZ, 0x3e928af3 ;  /* 0x3e928af3ff137424 */ /* 0x000fe200078e00ff */
[----:B------:R-:W-:-:S05]  /*2100*/  UMOV UR7, 0x3e5ade15 ;  /* 0x3e5ade1500077882 */ /* 0x000fca0000000000 */
        /* <DEDUP_REMOVED lines=24> */
[----:B------:R-:W-:-:S08]  /*2290*/  DFMA R18, R14, R18, UR6 ;  /* 0x000000060e127e2b */ /* 0x000fd00008000012 */
[----:B------:R-:W-:-:S08]  /*22a0*/  DFMA R18, R14, R18, 1 ;  /* 0x3ff000000e12742b */ /* 0x000fd00000000012 */
[----:B------:R-:W-:-:S10]  /*22b0*/  DFMA R14, R14, R18, 1 ;  /* 0x3ff000000e0e742b */ /* 0x000fd40000000012 */
[----:B------:R-:W-:Y:S01]  /*22c0*/  LEA R13, R8, R15, 0x14 ;  /* 0x0000000f080d7211 */ /* 0x000fe200078ea0ff */
[----:B------:R-:W-:Y:S01]  /*22d0*/  IMAD.MOV.U32 R12, RZ, RZ, R14 ;  /* 0x000000ffff0c7224 */ /* 0x000fe200078e000e */
[----:B------:R-:W-:Y:S06]  /*22e0*/  @!P0 BRA `(.L_x_13) ;  /* 0x0000000000308947 */ /* 0x000fec0003800000 */
[----:B------:R-:W-:Y:S01]  /*22f0*/  FSETP.GEU.AND P1, PT, |R11|, 4.2275390625, PT ;  /* 0x408748000b00780b */ /* 0x000fe20003f2e200 */
[C---:B------:R-:W-:Y:S02]  /*2300*/  DADD R12, R10.reuse, +INF ;  /* 0x7ff000000a0c7429 */ /* 0x040fe40000000000 */
[----:B------:R-:W-:-:S08]  /*2310*/  DSETP.GEU.AND P0, PT, R10, RZ, PT ;  /* 0x000000ff0a00722a */ /* 0x000fd00003f0e000 */
[----:B------:R-:W-:Y:S02]  /*2320*/  FSEL R12, R12, RZ, P0 ;  /* 0x000000ff0c0c7208 */ /* 0x000fe40000000000 */
[----:B------:R-:W-:Y:S02]  /*2330*/  @!P1 LEA.HI R3, R8, R8, RZ, 0x1 ;  /* 0x0000000808039211 */ /* 0x000fe400078f08ff */
[----:B------:R-:W-:Y:S02]  /*2340*/  FSEL R13, R13, RZ, P0 ;  /* 0x000000ff0d0d7208 */ /* 0x000fe40000000000 */
[----:B------:R-:W-:-:S04]  /*2350*/  @!P1 SHF.R.S32.HI R3, RZ, 0x1, R3 ;  /* 0x00000001ff039819 */ /* 0x000fc80000011403 */
[----:B------:R-:W-:Y:S01]  /*2360*/  @!P1 IADD3 R8, PT, PT, R8, -R3, RZ ;  /* 0x8000000308089210 */ /* 0x000fe20007ffe0ff */
[----:B------:R-:W-:-:S03]  /*2370*/  @!P1 IMAD R15, R3, 0x100000, R15 ;  /* 0x00100000030f9824 */ /* 0x000fc600078e020f */
[----:B------:R-:W-:Y:S02]  /*2380*/  @!P1 LEA R9, R8, 0x3ff00000, 0x14 ;  /* 0x3ff0000008099811 */ /* 0x000fe400078ea0ff */
[----:B------:R-:W-:-:S06]  /*2390*/  @!P1 MOV R8, RZ ;  /* 0x000000ff00089202 */ /* 0x000fcc0000000f00 */
[----:B------:R-:W-:-:S11]  /*23a0*/  @!P1 DMUL R12, R14, R8 ;  /* 0x000000080e0c9228 */ /* 0x000fd60000000000 */
.L_x_13:
[----:B------:R-:W-:Y:S01]  /*23b0*/  DFMA R16, R16, R12, R12 ;  /* 0x0000000c1010722b */ /* 0x000fe2000000000c */
[----:B------:R-:W-:Y:S01]  /*23c0*/  IMAD.MOV.U32 R8, RZ, RZ, R0 ;  /* 0x000000ffff087224 */ /* 0x000fe200078e0000 */
[----:B------:R-:W-:Y:S01]  /*23d0*/  DSETP.NEU.AND P0, PT, |R12|, +INF , PT ;  /* 0x7ff000000c00742a */ /* 0x000fe20003f0d200 */
[----:B------:R-:W-:-:S07]  /*23e0*/  MOV R9, 0x0 ;  /* 0x0000000000097802 */ /* 0x000fce0000000f00 */
[----:B------:R-:W-:Y:S02]  /*23f0*/  FSEL R14, R12, R16, !P0 ;  /* 0x000000100c0e7208 */ /* 0x000fe40004000000 */
[----:B------:R-:W-:Y:S01]  /*2400*/  FSEL R15, R13, R17, !P0 ;  /* 0x000000110d0f7208 */ /* 0x000fe20004000000 */
[----:B------:R-:W-:Y:S06]  /*2410*/  RET.REL.NODEC R8 `(_Z18smoothening_kernelPfS_S_S_S_S_S_S_i) ;  /* 0xffffffd808f87950 */ /* 0x000fec0003c3ffff */
.L_x_14:
[----:B------:R-:W-:-:S00]  /*2420*/  BRA `(.L_x_14) ;  /* 0xfffffffc00fc7947 */ /* 0x000fc0000383ffff */
[----:B------:R-:W-:-:S00]  /*2430*/  NOP ;  /* 0x0000000000007918 */ /* 0x000fc00000000000 */
        /* <DEDUP_REMOVED lines=12> */
.L_x_16:


//--------------------- .nv.shared.reserved.0     --------------------------
	.section	.nv.shared.reserved.0,"aw",@nobits
	.weak		__nv_reservedSMEM_offset_0_alias
	.size		__nv_reservedSMEM_offset_0_alias, 0, 64
	.other		__nv_reservedSMEM_offset_0_alias,@"STO_CUDA_RESERVED_SHARED STV_DEFAULT"
__nv_reservedSMEM_offset_0_alias:
	.zero		0
	.zero		64


//--------------------- .nv.constant0._Z18smoothening_kernelPfS_S_S_S_S_S_S_i --------------------------
	.section	.nv.constant0._Z18smoothening_kernelPfS_S_S_S_S_S_S_i,"a",@progbits
	.sectionflags	@""
	.align	4
.nv.constant0._Z18smoothening_kernelPfS_S_S_S_S_S_S_i:
	.zero		964


//--------------------- SYMBOLS --------------------------

	.type		.nv.reservedSmem.offset0,@object
	.size		.nv.reservedSmem.offset0,0x4
